	.target	sm_90a

	.elftype	@"ET_EXEC"


//--------------------- .note.nv.tkinfo           --------------------------
	.section	.note.nv.tkinfo,"",@"SHT_NOTE"
	.sectionflags	@"SHF_NOTE_NV_TKINFO"
	.tkinfo
        /*0018*/ 	.word	0x00000002
        /*0030*/ 	.string	""
        /*0030*/ 	.string	"ptxas"
        /*0030*/ 	.string	"Cuda compilation tools, release 13.0, V13.0.88"
        /*0030*/ 	.string	"Build cuda_13.0.r13.0/compiler.36424714_0"
        /*0030*/ 	.string	"-arch sm_90a -m 64 "



//--------------------- .note.nv.cuinfo           --------------------------
	.section	.note.nv.cuinfo,"",@"SHT_NOTE"
	.sectionflags	@"SHF_NOTE_NV_CUINFO"
        /*0018*/ 	.short	0x0002
        /*001a*/ 	.short	0x005a
        /*001c*/ 	.short	0x0082
	.zero		2


//--------------------- .nv.info                  --------------------------
	.section	.nv.info,"",@"SHT_CUDA_INFO"
	.align	4


	//----- nvinfo : EIATTR_REGCOUNT
	.align		4
        /*0000*/ 	.byte	0x04, 0x2f
        /*0002*/ 	.short	(.L_15 - .L_14)
	.align		4
.L_14:
        /*0004*/ 	.word	index@(_ZN7cutlass13device_kernelINS_4gemm6kernel13GemmUniversalIN4cute5tupleIJiiiiEEENS1_10collective13CollectiveMmaINS1_34MainloopSm90TmaGmmaWarpSpecializedILi13ENS5_IJNS4_1CILi2EEENSA_ILi1EEESC_EEENS1_35KernelTmaWarpSpecializedCooperativeEEENS5_IJNSA_ILi192EEENSA_ILi80EEENSA_ILi32EEEEEENS_10bfloat16_tENS5_IJlSC_lEEESK_SL_NS4_8TiledMMAINS4_8MMA_AtomIJNS4_4SM904GMMA27MMA_64x16x16_F32BF16BF16_SSILNSP_5MajorE0ELSR_0ELNSP_7ScaleInE1ELSS_1EEEEEENS4_6LayoutISD_NS5_IJSC_NSA_ILi0EEESW_EEEEENS5_IJNS4_10UnderscoreESZ_SZ_EEEEENS4_13SM90_TMA_LOADENS4_14ComposedLayoutINS4_7SwizzleILi2ELi4ELi3EEENS4_18smem_ptr_flag_bitsILi16EEENSV_INS5_IJNSA_ILi8EEESI_EEENS5_IJSI_SC_EEEEEEEvNS4_8identityENS4_23SM90_TMA_LOAD_MULTICASTES1C_vS1D_EENS_8epilogue10collective6detail29Sm90TmaWarpSpecializedAdapterINS1H_15DefaultEpilogueISK_SL_SL_NS1G_6thread17LinearCombinationISK_Li1EffLNS1L_9ScaleType4KindE0ELNS_15FloatRoundStyleE2ESK_EENS1_15EpilogueDefaultEEEEEvvEEEEvNT_6ParamsE)
        /*0008*/ 	.word	0x000000a8


	//----- nvinfo : EIATTR_FRAME_SIZE
	.align		4
.L_15:
        /*000c*/ 	.byte	0x04, 0x11
        /*000e*/ 	.short	(.L_17 - .L_16)
	.align		4
.L_16:
        /*0010*/ 	.word	index@(_ZN7cutlass13device_kernelINS_4gemm6kernel13GemmUniversalIN4cute5tupleIJiiiiEEENS1_10collective13CollectiveMmaINS1_34MainloopSm90TmaGmmaWarpSpecializedILi13ENS5_IJNS4_1CILi2EEENSA_ILi1EEESC_EEENS1_35KernelTmaWarpSpecializedCooperativeEEENS5_IJNSA_ILi192EEENSA_ILi80EEENSA_ILi32EEEEEENS_10bfloat16_tENS5_IJlSC_lEEESK_SL_NS4_8TiledMMAINS4_8MMA_AtomIJNS4_4SM904GMMA27MMA_64x16x16_F32BF16BF16_SSILNSP_5MajorE0ELSR_0ELNSP_7ScaleInE1ELSS_1EEEEEENS4_6LayoutISD_NS5_IJSC_NSA_ILi0EEESW_EEEEENS5_IJNS4_10UnderscoreESZ_SZ_EEEEENS4_13SM90_TMA_LOADENS4_14ComposedLayoutINS4_7SwizzleILi2ELi4ELi3EEENS4_18smem_ptr_flag_bitsILi16EEENSV_INS5_IJNSA_ILi8EEESI_EEENS5_IJSI_SC_EEEEEEEvNS4_8identityENS4_23SM90_TMA_LOAD_MULTICASTES1C_vS1D_EENS_8epilogue10collective6detail29Sm90TmaWarpSpecializedAdapterINS1H_15DefaultEpilogueISK_SL_SL_NS1G_6thread17LinearCombinationISK_Li1EffLNS1L_9ScaleType4KindE0ELNS_15FloatRoundStyleE2ESK_EENS1_15EpilogueDefaultEEEEEvvEEEEvNT_6ParamsE)
        /*0014*/ 	.word	0x00000000


	//----- nvinfo : EIATTR_MIN_STACK_SIZE
	.align		4
.L_17:
        /*0018*/ 	.byte	0x04, 0x12
        /*001a*/ 	.short	(.L_19 - .L_18)
	.align		4
.L_18:
        /*001c*/ 	.word	index@(_ZN7cutlass13device_kernelINS_4gemm6kernel13GemmUniversalIN4cute5tupleIJiiiiEEENS1_10collective13CollectiveMmaINS1_34MainloopSm90TmaGmmaWarpSpecializedILi13ENS5_IJNS4_1CILi2EEENSA_ILi1EEESC_EEENS1_35KernelTmaWarpSpecializedCooperativeEEENS5_IJNSA_ILi192EEENSA_ILi80EEENSA_ILi32EEEEEENS_10bfloat16_tENS5_IJlSC_lEEESK_SL_NS4_8TiledMMAINS4_8MMA_AtomIJNS4_4SM904GMMA27MMA_64x16x16_F32BF16BF16_SSILNSP_5MajorE0ELSR_0ELNSP_7ScaleInE1ELSS_1EEEEEENS4_6LayoutISD_NS5_IJSC_NSA_ILi0EEESW_EEEEENS5_IJNS4_10UnderscoreESZ_SZ_EEEEENS4_13SM90_TMA_LOADENS4_14ComposedLayoutINS4_7SwizzleILi2ELi4ELi3EEENS4_18smem_ptr_flag_bitsILi16EEENSV_INS5_IJNSA_ILi8EEESI_EEENS5_IJSI_SC_EEEEEEEvNS4_8identityENS4_23SM90_TMA_LOAD_MULTICASTES1C_vS1D_EENS_8epilogue10collective6detail29Sm90TmaWarpSpecializedAdapterINS1H_15DefaultEpilogueISK_SL_SL_NS1G_6thread17LinearCombinationISK_Li1EffLNS1L_9ScaleType4KindE0ELNS_15FloatRoundStyleE2ESK_EENS1_15EpilogueDefaultEEEEEvvEEEEvNT_6ParamsE)
        /*0020*/ 	.word	0x00000000
.L_19:


//--------------------- .nv.compat                --------------------------
	.section	.nv.compat,"",@"SHT_CUDA_COMPAT_INFO"
	.align	4
        /*0000*/ 	.byte	0x02, 0x09, 0x01, 0x00, 0x02, 0x02, 0x04, 0x00, 0x02, 0x05, 0x05, 0x00, 0x03, 0x07, 0x01, 0x01
        /*0010*/ 	.byte	0x02, 0x03, 0x01, 0x00, 0x02, 0x06, 0x01, 0x00, 0x04, 0x0b, 0x08, 0x00, 0x00, 0x00, 0x00, 0x00
        /*0020*/ 	.byte	0x00, 0x00, 0x00, 0x00


//--------------------- .nv.info._ZN7cutlass13device_kernelINS_4gemm6kernel13GemmUniversalIN4cute5tupleIJiiiiEEENS1_10collective13CollectiveMmaINS1_34MainloopSm90TmaGmmaWarpSpecializedILi13ENS5_IJNS4_1CILi2EEENSA_ILi1EEESC_EEENS1_35KernelTmaWarpSpecializedCooperativeEEENS5_IJNSA_ILi192EEENSA_ILi80EEENSA_ILi32EEEEEENS_10bfloat16_tENS5_IJlSC_lEEESK_SL_NS4_8TiledMMAINS4_8MMA_AtomIJNS4_4SM904GMMA27MMA_64x16x16_F32BF16BF16_SSILNSP_5MajorE0ELSR_0ELNSP_7ScaleInE1ELSS_1EEEEEENS4_6LayoutISD_NS5_IJSC_NSA_ILi0EEESW_EEEEENS5_IJNS4_10UnderscoreESZ_SZ_EEEEENS4_13SM90_TMA_LOADENS4_14ComposedLayoutINS4_7SwizzleILi2ELi4ELi3EEENS4_18smem_ptr_flag_bitsILi16EEENSV_INS5_IJNSA_ILi8EEESI_EEENS5_IJSI_SC_EEEEEEEvNS4_8identityENS4_23SM90_TMA_LOAD_MULTICASTES1C_vS1D_EENS_8epilogue10collective6detail29Sm90TmaWarpSpecializedAdapterINS1H_15DefaultEpilogueISK_SL_SL_NS1G_6thread17LinearCombinationISK_Li1EffLNS1L_9ScaleType4KindE0ELNS_15FloatRoundStyleE2ESK_EENS1_15EpilogueDefaultEEEEEvvEEEEvNT_6ParamsE --------------------------
	.section	.nv.info._ZN7cutlass13device_kernelINS_4gemm6kernel13GemmUniversalIN4cute5tupleIJiiiiEEENS1_10collective13CollectiveMmaINS1_34MainloopSm90TmaGmmaWarpSpecializedILi13ENS5_IJNS4_1CILi2EEENSA_ILi1EEESC_EEENS1_35KernelTmaWarpSpecializedCooperativeEEENS5_IJNSA_ILi192EEENSA_ILi80EEENSA_ILi32EEEEEENS_10bfloat16_tENS5_IJlSC_lEEESK_SL_NS4_8TiledMMAINS4_8MMA_AtomIJNS4_4SM904GMMA27MMA_64x16x16_F32BF16BF16_SSILNSP_5MajorE0ELSR_0ELNSP_7ScaleInE1ELSS_1EEEEEENS4_6LayoutISD_NS5_IJSC_NSA_ILi0EEESW_EEEEENS5_IJNS4_10UnderscoreESZ_SZ_EEEEENS4_13SM90_TMA_LOADENS4_14ComposedLayoutINS4_7SwizzleILi2ELi4ELi3EEENS4_18smem_ptr_flag_bitsILi16EEENSV_INS5_IJNSA_ILi8EEESI_EEENS5_IJSI_SC_EEEEEEEvNS4_8identityENS4_23SM90_TMA_LOAD_MULTICASTES1C_vS1D_EENS_8epilogue10collective6detail29Sm90TmaWarpSpecializedAdapterINS1H_15DefaultEpilogueISK_SL_SL_NS1G_6thread17LinearCombinationISK_Li1EffLNS1L_9ScaleType4KindE0ELNS_15FloatRoundStyleE2ESK_EENS1_15EpilogueDefaultEEEEEvvEEEEvNT_6ParamsE,"",@"SHT_CUDA_INFO"
	.sectionflags	@""
	.align	4


	//----- nvinfo : EIATTR_CUDA_API_VERSION
	.align		4
        /*0000*/ 	.byte	0x04, 0x37
        /*0002*/ 	.short	(.L_21 - .L_20)
.L_20:
        /*0004*/ 	.word	0x00000082


	//----- nvinfo : EIATTR_KPARAM_INFO
	.align		4
.L_21:
        /*0008*/ 	.byte	0x04, 0x17
        /*000a*/ 	.short	(.L_23 - .L_22)
.L_22:
        /*000c*/ 	.word	0x00000000
        /*0010*/ 	.short	0x0000
        /*0012*/ 	.short	0x0070
        /*0014*/ 	.byte	0x00, 0xf0, 0x01, 0x10


	//----- nvinfo : EIATTR_SPARSE_MMA_MASK
	.align		4
.L_23:
        /*0018*/ 	.byte	0x03, 0x50
        /*001a*/ 	.short	0x0000


	//----- nvinfo : EIATTR_MAXREG_COUNT
	.align		4
        /*001c*/ 	.byte	0x03, 0x1b
        /*001e*/ 	.short	0x00a8


	//----- nvinfo : EIATTR_NUM_BARRIERS
	.align		4
        /*0020*/ 	.byte	0x02, 0x4c
        /*0022*/ 	.byte	0x01
	.zero		1


	//----- nvinfo : EIATTR_EXTERNS
	.align		4
        /*0024*/ 	.byte	0x04, 0x0f
        /*0026*/ 	.short	(.L_25 - .L_24)


	//   ....[0]....
	.align		4
.L_24:
        /*0028*/ 	.word	index@(__assertfail)


	//----- nvinfo : EIATTR_MERCURY_ISA_VERSION
	.align		4
.L_25:
        /*002c*/ 	.byte	0x03, 0x5f
        /*002e*/ 	.short	0x0101


	//----- nvinfo : EIATTR_INT_WARP_WIDE_INSTR_OFFSETS
	.align		4
        /*0030*/ 	.byte	0x04, 0x31
        /*0032*/ 	.short	(.L_27 - .L_26)


	//   ....[0]....
.L_26:
        /*0034*/ 	.word	0x000005d0


	//   ....[1]....
        /*0038*/ 	.word	0x00000600


	//   ....[2]....
        /*003c*/ 	.word	0x000007c0


	//----- nvinfo : EIATTR_COOP_GROUP_MASK_REGIDS
	.align		4
.L_27:
        /*0040*/ 	.byte	0x04, 0x29
        /*0042*/ 	.short	(.L_29 - .L_28)


	//   ....[0]....
.L_28:
        /*0044*/ 	.word	0xffffffff


	//   ....[1]....
        /*0048*/ 	.word	0xffffffff


	//   ....[2]....
        /*004c*/ 	.word	0xffffffff


	//   ....[3]....
        /*0050*/ 	.word	0xffffffff


	//   ....[4]....
        /*0054*/ 	.word	0xffffffff


	//   ....[5]....
        /*0058*/ 	.word	0xffffffff


	//----- nvinfo : EIATTR_COOP_GROUP_INSTR_OFFSETS
	.align		4
.L_29:
        /*005c*/ 	.byte	0x04, 0x28
        /*005e*/ 	.short	(.L_31 - .L_30)


	//   ....[0]....
.L_30:
        /*0060*/ 	.word	0x00000060


	//   ....[1]....
        /*0064*/ 	.word	0x00000070


	//   ....[2]....
        /*0068*/ 	.word	0x00000130


	//   ....[3]....
        /*006c*/ 	.word	0x00000420


	//   ....[4]....
        /*0070*/ 	.word	0x00000940


	//   ....[5]....
        /*0074*/ 	.word	0x00001380


	//----- nvinfo : EIATTR_REG_RECONFIG
	.align		4
.L_31:
        /*0078*/ 	.byte	0x01, 0x54
	.zero		2


	//----- nvinfo : EIATTR_SYSCALL_OFFSETS
	.align		4
        /*007c*/ 	.byte	0x04, 0x46
        /*007e*/ 	.short	(.L_33 - .L_32)


	//   ....[0]....
.L_32:
        /*0080*/ 	.word	0x00001540


	//----- nvinfo : EIATTR_MBARRIER_INSTR_OFFSETS
	.align		4
.L_33:
        /*0084*/ 	.byte	0x04, 0x39
        /*0086*/ 	.short	(.L_35 - .L_34)


	//   ....[0]....
.L_34:
        /*0088*/ 	.word	0x00000250
        /*008c*/ 	.word	0x000000ff
        /*0090*/ 	.word	0x00000000
        /*0094*/ 	.short	0x0100
        /*0096*/ 	.byte	0x08
	.zero		1


	//   ....[1]....
        /*0098*/ 	.word	0x00000260
        /*009c*/ 	.word	0x000000ff
        /*00a0*/ 	.word	0x00000068
        /*00a4*/ 	.short	0x0100
        /*00a6*/ 	.byte	0x08
	.zero		1


	//   ....[2]....
        /*00a8*/ 	.word	0x00000270
        /*00ac*/ 	.word	0x000000ff
        /*00b0*/ 	.word	0x00000008
        /*00b4*/ 	.short	0x0100
        /*00b6*/ 	.byte	0x08
	.zero		1


	//   ....[3]....
        /*00b8*/ 	.word	0x00000280
        /*00bc*/ 	.word	0x000000ff
        /*00c0*/ 	.word	0x00000070
        /*00c4*/ 	.short	0x0100
        /*00c6*/ 	.byte	0x08
	.zero		1


	//   ....[4]....
        /*00c8*/ 	.word	0x00000290
        /*00cc*/ 	.word	0x000000ff
        /*00d0*/ 	.word	0x00000010
        /*00d4*/ 	.short	0x0100
        /*00d6*/ 	.byte	0x08
	.zero		1


	//   ....[5]....
        /*00d8*/ 	.word	0x000002a0
        /*00dc*/ 	.word	0x000000ff
        /*00e0*/ 	.word	0x00000078
        /*00e4*/ 	.short	0x0100
        /*00e6*/ 	.byte	0x08
	.zero		1


	//   ....[6]....
        /*00e8*/ 	.word	0x000002b0
        /*00ec*/ 	.word	0x000000ff
        /*00f0*/ 	.word	0x00000018
        /*00f4*/ 	.short	0x0100
        /*00f6*/ 	.byte	0x08
	.zero		1


	//   ....[7]....
        /*00f8*/ 	.word	0x000002c0
        /*00fc*/ 	.word	0x000000ff
        /*0100*/ 	.word	0x00000080
        /*0104*/ 	.short	0x0100
        /*0106*/ 	.byte	0x08
	.zero		1


	//   ....[8]....
        /*0108*/ 	.word	0x000002d0
        /*010c*/ 	.word	0x000000ff
        /*0110*/ 	.word	0x00000020
        /*0114*/ 	.short	0x0100
        /*0116*/ 	.byte	0x08
	.zero		1


	//   ....[9]....
        /*0118*/ 	.word	0x000002e0
        /*011c*/ 	.word	0x000000ff
        /*0120*/ 	.word	0x00000088
        /*0124*/ 	.short	0x0100
        /*0126*/ 	.byte	0x08
	.zero		1


	//   ....[10]....
        /*0128*/ 	.word	0x000002f0
        /*012c*/ 	.word	0x000000ff
        /*0130*/ 	.word	0x00000028
        /*0134*/ 	.short	0x0100
        /*0136*/ 	.byte	0x08
	.zero		1


	//   ....[11]....
        /*0138*/ 	.word	0x00000300
        /*013c*/ 	.word	0x000000ff
        /*0140*/ 	.word	0x00000090
        /*0144*/ 	.short	0x0100
        /*0146*/ 	.byte	0x08
	.zero		1


	//   ....[12]....
        /*0148*/ 	.word	0x00000310
        /*014c*/ 	.word	0x000000ff
        /*0150*/ 	.word	0x00000030
        /*0154*/ 	.short	0x0100
        /*0156*/ 	.byte	0x08
	.zero		1


	//   ....[13]....
        /*0158*/ 	.word	0x00000320
        /*015c*/ 	.word	0x000000ff
        /*0160*/ 	.word	0x00000098
        /*0164*/ 	.short	0x0100
        /*0166*/ 	.byte	0x08
	.zero		1


	//   ....[14]....
        /*0168*/ 	.word	0x00000330
        /*016c*/ 	.word	0x000000ff
        /*0170*/ 	.word	0x00000038
        /*0174*/ 	.short	0x0100
        /*0176*/ 	.byte	0x08
	.zero		1


	//   ....[15]....
        /*0178*/ 	.word	0x00000340
        /*017c*/ 	.word	0x000000ff
        /*0180*/ 	.word	0x000000a0
        /*0184*/ 	.short	0x0100
        /*0186*/ 	.byte	0x08
	.zero		1


	//   ....[16]....
        /*0188*/ 	.word	0x00000350
        /*018c*/ 	.word	0x000000ff
        /*0190*/ 	.word	0x00000040
        /*0194*/ 	.short	0x0100
        /*0196*/ 	.byte	0x08
	.zero		1


	//   ....[17]....
        /*0198*/ 	.word	0x00000360
        /*019c*/ 	.word	0x000000ff
        /*01a0*/ 	.word	0x000000a8
        /*01a4*/ 	.short	0x0100
        /*01a6*/ 	.byte	0x08
	.zero		1


	//   ....[18]....
        /*01a8*/ 	.word	0x00000370
        /*01ac*/ 	.word	0x000000ff
        /*01b0*/ 	.word	0x00000048
        /*01b4*/ 	.short	0x0100
        /*01b6*/ 	.byte	0x08
	.zero		1


	//   ....[19]....
        /*01b8*/ 	.word	0x00000380
        /*01bc*/ 	.word	0x000000ff
        /*01c0*/ 	.word	0x000000b0
        /*01c4*/ 	.short	0x0100
        /*01c6*/ 	.byte	0x08
	.zero		1


	//   ....[20]....
        /*01c8*/ 	.word	0x00000390
        /*01cc*/ 	.word	0x000000ff
        /*01d0*/ 	.word	0x00000050
        /*01d4*/ 	.short	0x0100
        /*01d6*/ 	.byte	0x08
	.zero		1


	//   ....[21]....
        /*01d8*/ 	.word	0x000003a0
        /*01dc*/ 	.word	0x000000ff
        /*01e0*/ 	.word	0x000000b8
        /*01e4*/ 	.short	0x0100
        /*01e6*/ 	.byte	0x08
	.zero		1


	//   ....[22]....
        /*01e8*/ 	.word	0x000003b0
        /*01ec*/ 	.word	0x000000ff
        /*01f0*/ 	.word	0x00000058
        /*01f4*/ 	.short	0x0100
        /*01f6*/ 	.byte	0x08
	.zero		1


	//   ....[23]....
        /*01f8*/ 	.word	0x000003c0
        /*01fc*/ 	.word	0x000000ff
        /*0200*/ 	.word	0x000000c0
        /*0204*/ 	.short	0x0100
        /*0206*/ 	.byte	0x08
	.zero		1


	//   ....[24]....
        /*0208*/ 	.word	0x000003d0
        /*020c*/ 	.word	0x000000ff
        /*0210*/ 	.word	0x00000060
        /*0214*/ 	.short	0x0100
        /*0216*/ 	.byte	0x08
	.zero		1


	//   ....[25]....
        /*0218*/ 	.word	0x000003e0
        /*021c*/ 	.word	0x000000ff
        /*0220*/ 	.word	0x000000c8
        /*0224*/ 	.short	0x0100
        /*0226*/ 	.byte	0x08
	.zero		1


	//   ....[26]....
        /*0228*/ 	.word	0x00000840
        /*022c*/ 	.word	0x000000ff
        /*0230*/ 	.word	0x000000e0
        /*0234*/ 	.short	0x0100
        /*0236*/ 	.byte	0x06
	.zero		1


	//   ....[27]....
        /*0238*/ 	.word	0x000008d0
        /*023c*/ 	.word	0x000000ff
        /*0240*/ 	.word	0x000000e8
        /*0244*/ 	.short	0x0100
        /*0246*/ 	.byte	0x06
	.zero		1


	//   ....[28]....
        /*0248*/ 	.word	0x000015c0
        /*024c*/ 	.word	0x00000003
        /*0250*/ 	.word	0x00000000
        /*0254*/ 	.short	0x010a
        /*0256*/ 	.byte	0x3f
	.zero		1


	//   ....[29]....
        /*0258*/ 	.word	0x00001600
        /*025c*/ 	.word	0x00000003
        /*0260*/ 	.word	0x00000000
        /*0264*/ 	.short	0x010a
        /*0266*/ 	.byte	0x3f
	.zero		1


	//   ....[30]....
        /*0268*/ 	.word	0x00001f50
        /*026c*/ 	.word	0x000000ff
        /*0270*/ 	.word	0x00000000
        /*0274*/ 	.short	0x010a
        /*0276*/ 	.byte	0x07
	.zero		1


	//   ....[31]....
        /*0278*/ 	.word	0x00001f90
        /*027c*/ 	.word	0x000000ff
        /*0280*/ 	.word	0x00000000
        /*0284*/ 	.short	0x010a
        /*0286*/ 	.byte	0x07
	.zero		1


	//   ....[32]....
        /*0288*/ 	.word	0x000027d0
        /*028c*/ 	.word	0x00000005
        /*0290*/ 	.word	0x00000000
        /*0294*/ 	.short	0x0101
        /*0296*/ 	.byte	0x3f
	.zero		1


	//   ....[33]....
        /*0298*/ 	.word	0x00002990
        /*029c*/ 	.word	0x00000003
        /*02a0*/ 	.word	0x00000000
        /*02a4*/ 	.short	0x0101
        /*02a6*/ 	.byte	0x3f
	.zero		1


	//   ....[34]....
        /*02a8*/ 	.word	0x00008bf0
        /*02ac*/ 	.word	0x00000014
        /*02b0*/ 	.word	0x00000068
        /*02b4*/ 	.short	0x010a
        /*02b6*/ 	.byte	0x3f
	.zero		1


	//   ....[35]....
        /*02b8*/ 	.word	0x00008f70
        /*02bc*/ 	.word	0x00000003
        /*02c0*/ 	.word	0x000000e8
        /*02c4*/ 	.short	0x0101
        /*02c6*/ 	.byte	0x3f
	.zero		1


	//   ....[36]....
        /*02c8*/ 	.word	0x000096c0
        /*02cc*/ 	.word	0x00000007
        /*02d0*/ 	.word	0x00000000
        /*02d4*/ 	.short	0x010a
        /*02d6*/ 	.byte	0x3f
	.zero		1


	//   ....[37]....
        /*02d8*/ 	.word	0x00009740
        /*02dc*/ 	.word	0x00000008
        /*02e0*/ 	.word	0x00000000
        /*02e4*/ 	.short	0x010a
        /*02e6*/ 	.byte	0x3f
	.zero		1


	//   ....[38]....
        /*02e8*/ 	.word	0x000097d0
        /*02ec*/ 	.word	0x00000009
        /*02f0*/ 	.word	0x00000000
        /*02f4*/ 	.short	0x010a
        /*02f6*/ 	.byte	0x3f
	.zero		1


	//   ....[39]....
        /*02f8*/ 	.word	0x00009860
        /*02fc*/ 	.word	0x00000008
        /*0300*/ 	.word	0x00000000
        /*0304*/ 	.short	0x010a
        /*0306*/ 	.byte	0x3f
	.zero		1


	//   ....[40]....
        /*0308*/ 	.word	0x000098f0
        /*030c*/ 	.word	0x00000009
        /*0310*/ 	.word	0x00000000
        /*0314*/ 	.short	0x010a
        /*0316*/ 	.byte	0x3f
	.zero		1


	//   ....[41]....
        /*0318*/ 	.word	0x00009980
        /*031c*/ 	.word	0x00000008
        /*0320*/ 	.word	0x00000000
        /*0324*/ 	.short	0x010a
        /*0326*/ 	.byte	0x3f
	.zero		1


	//   ....[42]....
        /*0328*/ 	.word	0x00009a10
        /*032c*/ 	.word	0x00000009
        /*0330*/ 	.word	0x00000000
        /*0334*/ 	.short	0x010a
        /*0336*/ 	.byte	0x3f
	.zero		1


	//   ....[43]....
        /*0338*/ 	.word	0x00009aa0
        /*033c*/ 	.word	0x00000008
        /*0340*/ 	.word	0x00000000
        /*0344*/ 	.short	0x010a
        /*0346*/ 	.byte	0x3f
	.zero		1


	//   ....[44]....
        /*0348*/ 	.word	0x00009b30
        /*034c*/ 	.word	0x00000009
        /*0350*/ 	.word	0x00000000
        /*0354*/ 	.short	0x010a
        /*0356*/ 	.byte	0x3f
	.zero		1


	//   ....[45]....
        /*0358*/ 	.word	0x00009bc0
        /*035c*/ 	.word	0x00000008
        /*0360*/ 	.word	0x00000000
        /*0364*/ 	.short	0x010a
        /*0366*/ 	.byte	0x3f
	.zero		1


	//   ....[46]....
        /*0368*/ 	.word	0x00009c50
        /*036c*/ 	.word	0x00000009
        /*0370*/ 	.word	0x00000000
        /*0374*/ 	.short	0x010a
        /*0376*/ 	.byte	0x3f
	.zero		1


	//   ....[47]....
        /*0378*/ 	.word	0x00009ce0
        /*037c*/ 	.word	0x00000006
        /*0380*/ 	.word	0x00000000
        /*0384*/ 	.short	0x010a
        /*0386*/ 	.byte	0x3f
	.zero		1


	//   ....[48]....
        /*0388*/ 	.word	0x00009d70
        /*038c*/ 	.word	0x00000003
        /*0390*/ 	.word	0x00000000
        /*0394*/ 	.short	0x010a
        /*0396*/ 	.byte	0x3f
	.zero		1


	//   ....[49]....
        /*0398*/ 	.word	0x00009dd0
        /*039c*/ 	.word	0x00000003
        /*03a0*/ 	.word	0x00000000
        /*03a4*/ 	.short	0x010a
        /*03a6*/ 	.byte	0x3f
	.zero		1


	//   ....[50]....
        /*03a8*/ 	.word	0x00009e30
        /*03ac*/ 	.word	0x00000006
        /*03b0*/ 	.word	0x00000000
        /*03b4*/ 	.short	0x010a
        /*03b6*/ 	.byte	0x3f
	.zero		1


	//   ....[51]....
        /*03b8*/ 	.word	0x00009f00
        /*03bc*/ 	.word	0x00000014
        /*03c0*/ 	.word	0x00000068
        /*03c4*/ 	.short	0x010a
        /*03c6*/ 	.byte	0x3f
	.zero		1


	//   ....[52]....
        /*03c8*/ 	.word	0x00009fd0
        /*03cc*/ 	.word	0x00000007
        /*03d0*/ 	.word	0x00000000
        /*03d4*/ 	.short	0x010a
        /*03d6*/ 	.byte	0x3f
	.zero		1


	//   ....[53]....
        /*03d8*/ 	.word	0x0000a020
        /*03dc*/ 	.word	0x00000008
        /*03e0*/ 	.word	0x00000000
        /*03e4*/ 	.short	0x010a
        /*03e6*/ 	.byte	0x3f
	.zero		1


	//   ....[54]....
        /*03e8*/ 	.word	0x0000a070
        /*03ec*/ 	.word	0x00000009
        /*03f0*/ 	.word	0x00000000
        /*03f4*/ 	.short	0x010a
        /*03f6*/ 	.byte	0x3f
	.zero		1


	//   ....[55]....
        /*03f8*/ 	.word	0x0000a0c0
        /*03fc*/ 	.word	0x00000008
        /*0400*/ 	.word	0x00000000
        /*0404*/ 	.short	0x010a
        /*0406*/ 	.byte	0x3f
	.zero		1


	//   ....[56]....
        /*0408*/ 	.word	0x0000a110
        /*040c*/ 	.word	0x00000009
        /*0410*/ 	.word	0x00000000
        /*0414*/ 	.short	0x010a
        /*0416*/ 	.byte	0x3f
	.zero		1


	//   ....[57]....
        /*0418*/ 	.word	0x0000a160
        /*041c*/ 	.word	0x00000008
        /*0420*/ 	.word	0x00000000
        /*0424*/ 	.short	0x010a
        /*0426*/ 	.byte	0x3f
	.zero		1


	//   ....[58]....
        /*0428*/ 	.word	0x0000a1b0
        /*042c*/ 	.word	0x00000009
        /*0430*/ 	.word	0x00000000
        /*0434*/ 	.short	0x010a
        /*0436*/ 	.byte	0x3f
	.zero		1


	//   ....[59]....
        /*0438*/ 	.word	0x0000a200
        /*043c*/ 	.word	0x00000008
        /*0440*/ 	.word	0x00000000
        /*0444*/ 	.short	0x010a
        /*0446*/ 	.byte	0x3f
	.zero		1


	//   ....[60]....
        /*0448*/ 	.word	0x0000a250
        /*044c*/ 	.word	0x00000009
        /*0450*/ 	.word	0x00000000
        /*0454*/ 	.short	0x010a
        /*0456*/ 	.byte	0x3f
	.zero		1


	//   ....[61]....
        /*0458*/ 	.word	0x0000a2a0
        /*045c*/ 	.word	0x00000008
        /*0460*/ 	.word	0x00000000
        /*0464*/ 	.short	0x010a
        /*0466*/ 	.byte	0x3f
	.zero		1


	//   ....[62]....
        /*0468*/ 	.word	0x0000a2f0
        /*046c*/ 	.word	0x00000009
        /*0470*/ 	.word	0x00000000
        /*0474*/ 	.short	0x010a
        /*0476*/ 	.byte	0x3f
	.zero		1


	//   ....[63]....
        /*0478*/ 	.word	0x0000a340
        /*047c*/ 	.word	0x00000006
        /*0480*/ 	.word	0x00000000
        /*0484*/ 	.short	0x010a
        /*0486*/ 	.byte	0x3f
	.zero		1


	//----- nvinfo : EIATTR_NUM_MBARRIERS
	.align		4
.L_35:
        /*0488*/ 	.byte	0x03, 0x38
        /*048a*/ 	.short	0x001c


	//----- nvinfo : EIATTR_EXIT_INSTR_OFFSETS
	.align		4
        /*048c*/ 	.byte	0x04, 0x1c
        /*048e*/ 	.short	(.L_37 - .L_36)


	//   ....[0]....
.L_36:
        /*0490*/ 	.word	0x00000aa0


	//   ....[1]....
        /*0494*/ 	.word	0x000012b0


	//   ....[2]....
        /*0498*/ 	.word	0x00008320


	//   ....[3]....
        /*049c*/ 	.word	0x00008880


	//   ....[4]....
        /*04a0*/ 	.word	0x00009dc0


	//----- nvinfo : EIATTR_MAX_THREADS
	.align		4
.L_37:
        /*04a4*/ 	.byte	0x04, 0x05
        /*04a6*/ 	.short	(.L_39 - .L_38)
.L_38:
        /*04a8*/ 	.word	0x00000180
        /*04ac*/ 	.word	0x00000001
        /*04b0*/ 	.word	0x00000001


	//----- nvinfo : EIATTR_CRS_STACK_SIZE
	.align		4
.L_39:
        /*04b4*/ 	.byte	0x04, 0x1e
        /*04b6*/ 	.short	(.L_41 - .L_40)
.L_40:
        /*04b8*/ 	.word	0x00000000


	//----- nvinfo : EIATTR_CBANK_PARAM_SIZE
	.align		4
.L_41:
        /*04bc*/ 	.byte	0x03, 0x19
        /*04be*/ 	.short	0x0470


	//----- nvinfo : EIATTR_PARAM_CBANK
	.align		4
        /*04c0*/ 	.byte	0x04, 0x0a
        /*04c2*/ 	.short	(.L_43 - .L_42)
	.align		4
.L_42:
        /*04c4*/ 	.word	index@(.nv.constant0._ZN7cutlass13device_kernelINS_4gemm6kernel13GemmUniversalIN4cute5tupleIJiiiiEEENS1_10collective13CollectiveMmaINS1_34MainloopSm90TmaGmmaWarpSpecializedILi13ENS5_IJNS4_1CILi2EEENSA_ILi1EEESC_EEENS1_35KernelTmaWarpSpecializedCooperativeEEENS5_IJNSA_ILi192EEENSA_ILi80EEENSA_ILi32EEEEEENS_10bfloat16_tENS5_IJlSC_lEEESK_SL_NS4_8TiledMMAINS4_8MMA_AtomIJNS4_4SM904GMMA27MMA_64x16x16_F32BF16BF16_SSILNSP_5MajorE0ELSR_0ELNSP_7ScaleInE1ELSS_1EEEEEENS4_6LayoutISD_NS5_IJSC_NSA_ILi0EEESW_EEEEENS5_IJNS4_10UnderscoreESZ_SZ_EEEEENS4_13SM90_TMA_LOADENS4_14ComposedLayoutINS4_7SwizzleILi2ELi4ELi3EEENS4_18smem_ptr_flag_bitsILi16EEENSV_INS5_IJNSA_ILi8EEESI_EEENS5_IJSI_SC_EEEEEEEvNS4_8identityENS4_23SM90_TMA_LOAD_MULTICASTES1C_vS1D_EENS_8epilogue10collective6detail29Sm90TmaWarpSpecializedAdapterINS1H_15DefaultEpilogueISK_SL_SL_NS1G_6thread17LinearCombinationISK_Li1EffLNS1L_9ScaleType4KindE0ELNS_15FloatRoundStyleE2ESK_EENS1_15EpilogueDefaultEEEEEvvEEEEvNT_6ParamsE)
        /*04c8*/ 	.short	0x0210
        /*04ca*/ 	.short	0x0470


	//----- nvinfo : EIATTR_SW_WAR
	.align		4
.L_43:
        /*04cc*/ 	.byte	0x04, 0x36
        /*04ce*/ 	.short	(.L_45 - .L_44)
.L_44:
        /*04d0*/ 	.word	0x00000008
.L_45:


//--------------------- .nv.callgraph             --------------------------
	.section	.nv.callgraph,"",@"SHT_CUDA_CALLGRAPH"
	.align	4
	.sectionentsize	8
	.align		4
        /*0000*/ 	.word	0x00000000
	.align		4
        /*0004*/ 	.word	0xffffffff
	.align		4
        /*0008*/ 	.word	index@(_ZN7cutlass13device_kernelINS_4gemm6kernel13GemmUniversalIN4cute5tupleIJiiiiEEENS1_10collective13CollectiveMmaINS1_34MainloopSm90TmaGmmaWarpSpecializedILi13ENS5_IJNS4_1CILi2EEENSA_ILi1EEESC_EEENS1_35KernelTmaWarpSpecializedCooperativeEEENS5_IJNSA_ILi192EEENSA_ILi80EEENSA_ILi32EEEEEENS_10bfloat16_tENS5_IJlSC_lEEESK_SL_NS4_8TiledMMAINS4_8MMA_AtomIJNS4_4SM904GMMA27MMA_64x16x16_F32BF16BF16_SSILNSP_5MajorE0ELSR_0ELNSP_7ScaleInE1ELSS_1EEEEEENS4_6LayoutISD_NS5_IJSC_NSA_ILi0EEESW_EEEEENS5_IJNS4_10UnderscoreESZ_SZ_EEEEENS4_13SM90_TMA_LOADENS4_14ComposedLayoutINS4_7SwizzleILi2ELi4ELi3EEENS4_18smem_ptr_flag_bitsILi16EEENSV_INS5_IJNSA_ILi8EEESI_EEENS5_IJSI_SC_EEEEEEEvNS4_8identityENS4_23SM90_TMA_LOAD_MULTICASTES1C_vS1D_EENS_8epilogue10collective6detail29Sm90TmaWarpSpecializedAdapterINS1H_15DefaultEpilogueISK_SL_SL_NS1G_6thread17LinearCombinationISK_Li1EffLNS1L_9ScaleType4KindE0ELNS_15FloatRoundStyleE2ESK_EENS1_15EpilogueDefaultEEEEEvvEEEEvNT_6ParamsE)
	.align		4
        /*000c*/ 	.word	index@(__assertfail)
	.align		4
        /*0010*/ 	.word	0x00000000
	.align		4
        /*0014*/ 	.word	0xfffffffe
	.align		4
        /*0018*/ 	.word	0x00000000
	.align		4
        /*001c*/ 	.word	0xfffffffd
	.align		4
        /*0020*/ 	.word	0x00000000
	.align		4
        /*0024*/ 	.word	0xfffffffc


//--------------------- .nv.constant4             --------------------------
	.section	.nv.constant4,"a",@progbits
	.align	8
	.align		8
.nv.constant4:
        /*0000*/ 	.dword	__assertfail
	.align		8
        /*0008*/ 	.dword	__unnamed_1
	.align		8
        /*0010*/ 	.dword	_ZN40_INTERNAL_c07ef8e5_4_k_cu_3ecf0a3a_165244cuda3std3__45__cpo5beginE
	.align		8
        /*0018*/ 	.dword	_ZN40_INTERNAL_c07ef8e5_4_k_cu_3ecf0a3a_165244cuda3std3__45__cpo3endE
	.align		8
        /*0020*/ 	.dword	_ZN40_INTERNAL_c07ef8e5_4_k_cu_3ecf0a3a_165244cuda3std3__45__cpo6cbeginE
	.align		8
        /*0028*/ 	.dword	_ZN40_INTERNAL_c07ef8e5_4_k_cu_3ecf0a3a_165244cuda3std3__45__cpo4cendE
	.align		8
        /*0030*/ 	.dword	_ZN40_INTERNAL_c07ef8e5_4_k_cu_3ecf0a3a_165244cuda3std3__442_GLOBAL__N__c07ef8e5_4_k_cu_3ecf0a3a_165246ignoreE
	.align		8
        /*0038*/ 	.dword	_ZN40_INTERNAL_c07ef8e5_4_k_cu_3ecf0a3a_165244cuda3std3__419piecewise_constructE
	.align		8
        /*0040*/ 	.dword	_ZN40_INTERNAL_c07ef8e5_4_k_cu_3ecf0a3a_165244cuda3std3__48in_placeE
	.align		8
        /*0048*/ 	.dword	_ZN40_INTERNAL_c07ef8e5_4_k_cu_3ecf0a3a_165244cuda3std6ranges3__45__cpo4swapE
	.align		8
        /*0050*/ 	.dword	_ZN40_INTERNAL_c07ef8e5_4_k_cu_3ecf0a3a_165244cuda3std6ranges3__45__cpo9iter_moveE
	.align		8
        /*0058*/ 	.dword	_ZN40_INTERNAL_c07ef8e5_4_k_cu_3ecf0a3a_165244cute7productE
	.align		8
        /*0060*/ 	.dword	_ZN40_INTERNAL_c07ef8e5_4_k_cu_3ecf0a3a_165244cute1_E
	.align		8
        /*0068*/ 	.dword	$str$22
	.align		8
        /*0070*/ 	.dword	$str$23


//--------------------- .text._ZN7cutlass13device_kernelINS_4gemm6kernel13GemmUniversalIN4cute5tupleIJiiiiEEENS1_10collective13CollectiveMmaINS1_34MainloopSm90TmaGmmaWarpSpecializedILi13ENS5_IJNS4_1CILi2EEENSA_ILi1EEESC_EEENS1_35KernelTmaWarpSpecializedCooperativeEEENS5_IJNSA_ILi192EEENSA_ILi80EEENSA_ILi32EEEEEENS_10bfloat16_tENS5_IJlSC_lEEESK_SL_NS4_8TiledMMAINS4_8MMA_AtomIJNS4_4SM904GMMA27MMA_64x16x16_F32BF16BF16_SSILNSP_5MajorE0ELSR_0ELNSP_7ScaleInE1ELSS_1EEEEEENS4_6LayoutISD_NS5_IJSC_NSA_ILi0EEESW_EEEEENS5_IJNS4_10UnderscoreESZ_SZ_EEEEENS4_13SM90_TMA_LOADENS4_14ComposedLayoutINS4_7SwizzleILi2ELi4ELi3EEENS4_18smem_ptr_flag_bitsILi16EEENSV_INS5_IJNSA_ILi8EEESI_EEENS5_IJSI_SC_EEEEEEEvNS4_8identityENS4_23SM90_TMA_LOAD_MULTICASTES1C_vS1D_EENS_8epilogue10collective6detail29Sm90TmaWarpSpecializedAdapterINS1H_15DefaultEpilogueISK_SL_SL_NS1G_6thread17LinearCombinationISK_Li1EffLNS1L_9ScaleType4KindE0ELNS_15FloatRoundStyleE2ESK_EENS1_15EpilogueDefaultEEEEEvvEEEEvNT_6ParamsE --------------------------
	.section	.text._ZN7cutlass13device_kernelINS_4gemm6kernel13GemmUniversalIN4cute5tupleIJiiiiEEENS1_10collective13CollectiveMmaINS1_34MainloopSm90TmaGmmaWarpSpecializedILi13ENS5_IJNS4_1CILi2EEENSA_ILi1EEESC_EEENS1_35KernelTmaWarpSpecializedCooperativeEEENS5_IJNSA_ILi192EEENSA_ILi80EEENSA_ILi32EEEEEENS_10bfloat16_tENS5_IJlSC_lEEESK_SL_NS4_8TiledMMAINS4_8MMA_AtomIJNS4_4SM904GMMA27MMA_64x16x16_F32BF16BF16_SSILNSP_5MajorE0ELSR_0ELNSP_7ScaleInE1ELSS_1EEEEEENS4_6LayoutISD_NS5_IJSC_NSA_ILi0EEESW_EEEEENS5_IJNS4_10UnderscoreESZ_SZ_EEEEENS4_13SM90_TMA_LOADENS4_14ComposedLayoutINS4_7SwizzleILi2ELi4ELi3EEENS4_18smem_ptr_flag_bitsILi16EEENSV_INS5_IJNSA_ILi8EEESI_EEENS5_IJSI_SC_EEEEEEEvNS4_8identityENS4_23SM90_TMA_LOAD_MULTICASTES1C_vS1D_EENS_8epilogue10collective6detail29Sm90TmaWarpSpecializedAdapterINS1H_15DefaultEpilogueISK_SL_SL_NS1G_6thread17LinearCombinationISK_Li1EffLNS1L_9ScaleType4KindE0ELNS_15FloatRoundStyleE2ESK_EENS1_15EpilogueDefaultEEEEEvvEEEEvNT_6ParamsE,"ax",@progbits
	.align	128
.text._ZN7cutlass13device_kernelINS_4gemm6kernel13GemmUniversalIN4cute5tupleIJiiiiEEENS1_10collective13CollectiveMmaINS1_34MainloopSm90TmaGmmaWarpSpecializedILi13ENS5_IJNS4_1CILi2EEENSA_ILi1EEESC_EEENS1_35KernelTmaWarpSpecializedCooperativeEEENS5_IJNSA_ILi192EEENSA_ILi80EEENSA_ILi32EEEEEENS_10bfloat16_tENS5_IJlSC_lEEESK_SL_NS4_8TiledMMAINS4_8MMA_AtomIJNS4_4SM904GMMA27MMA_64x16x16_F32BF16BF16_SSILNSP_5MajorE0ELSR_0ELNSP_7ScaleInE1ELSS_1EEEEEENS4_6LayoutISD_NS5_IJSC_NSA_ILi0EEESW_EEEEENS5_IJNS4_10UnderscoreESZ_SZ_EEEEENS4_13SM90_TMA_LOADENS4_14ComposedLayoutINS4_7SwizzleILi2ELi4ELi3EEENS4_18smem_ptr_flag_bitsILi16EEENSV_INS5_IJNSA_ILi8EEESI_EEENS5_IJSI_SC_EEEEEEEvNS4_8identityENS4_23SM90_TMA_LOAD_MULTICASTES1C_vS1D_EENS_8epilogue10collective6detail29Sm90TmaWarpSpecializedAdapterINS1H_15DefaultEpilogueISK_SL_SL_NS1G_6thread17LinearCombinationISK_Li1EffLNS1L_9ScaleType4KindE0ELNS_15FloatRoundStyleE2ESK_EENS1_15EpilogueDefaultEEEEEvvEEEEvNT_6ParamsE:
        .type           _ZN7cutlass13device_kernelINS_4gemm6kernel13GemmUniversalIN4cute5tupleIJiiiiEEENS1_10collective13CollectiveMmaINS1_34MainloopSm90TmaGmmaWarpSpecializedILi13ENS5_IJNS4_1CILi2EEENSA_ILi1EEESC_EEENS1_35KernelTmaWarpSpecializedCooperativeEEENS5_IJNSA_ILi192EEENSA_ILi80EEENSA_ILi32EEEEEENS_10bfloat16_tENS5_IJlSC_lEEESK_SL_NS4_8TiledMMAINS4_8MMA_AtomIJNS4_4SM904GMMA27MMA_64x16x16_F32BF16BF16_SSILNSP_5MajorE0ELSR_0ELNSP_7ScaleInE1ELSS_1EEEEEENS4_6LayoutISD_NS5_IJSC_NSA_ILi0EEESW_EEEEENS5_IJNS4_10UnderscoreESZ_SZ_EEEEENS4_13SM90_TMA_LOADENS4_14ComposedLayoutINS4_7SwizzleILi2ELi4ELi3EEENS4_18smem_ptr_flag_bitsILi16EEENSV_INS5_IJNSA_ILi8EEESI_EEENS5_IJSI_SC_EEEEEEEvNS4_8identityENS4_23SM90_TMA_LOAD_MULTICASTES1C_vS1D_EENS_8epilogue10collective6detail29Sm90TmaWarpSpecializedAdapterINS1H_15DefaultEpilogueISK_SL_SL_NS1G_6thread17LinearCombinationISK_Li1EffLNS1L_9ScaleType4KindE0ELNS_15FloatRoundStyleE2ESK_EENS1_15EpilogueDefaultEEEEEvvEEEEvNT_6ParamsE,@function
        .size           _ZN7cutlass13device_kernelINS_4gemm6kernel13GemmUniversalIN4cute5tupleIJiiiiEEENS1_10collective13CollectiveMmaINS1_34MainloopSm90TmaGmmaWarpSpecializedILi13ENS5_IJNS4_1CILi2EEENSA_ILi1EEESC_EEENS1_35KernelTmaWarpSpecializedCooperativeEEENS5_IJNSA_ILi192EEENSA_ILi80EEENSA_ILi32EEEEEENS_10bfloat16_tENS5_IJlSC_lEEESK_SL_NS4_8TiledMMAINS4_8MMA_AtomIJNS4_4SM904GMMA27MMA_64x16x16_F32BF16BF16_SSILNSP_5MajorE0ELSR_0ELNSP_7ScaleInE1ELSS_1EEEEEENS4_6LayoutISD_NS5_IJSC_NSA_ILi0EEESW_EEEEENS5_IJNS4_10UnderscoreESZ_SZ_EEEEENS4_13SM90_TMA_LOADENS4_14ComposedLayoutINS4_7SwizzleILi2ELi4ELi3EEENS4_18smem_ptr_flag_bitsILi16EEENSV_INS5_IJNSA_ILi8EEESI_EEENS5_IJSI_SC_EEEEEEEvNS4_8identityENS4_23SM90_TMA_LOAD_MULTICASTES1C_vS1D_EENS_8epilogue10collective6detail29Sm90TmaWarpSpecializedAdapterINS1H_15DefaultEpilogueISK_SL_SL_NS1G_6thread17LinearCombinationISK_Li1EffLNS1L_9ScaleType4KindE0ELNS_15FloatRoundStyleE2ESK_EENS1_15EpilogueDefaultEEEEEvvEEEEvNT_6ParamsE,(.L_x_246 - _ZN7cutlass13device_kernelINS_4gemm6kernel13GemmUniversalIN4cute5tupleIJiiiiEEENS1_10collective13CollectiveMmaINS1_34MainloopSm90TmaGmmaWarpSpecializedILi13ENS5_IJNS4_1CILi2EEENSA_ILi1EEESC_EEENS1_35KernelTmaWarpSpecializedCooperativeEEENS5_IJNSA_ILi192EEENSA_ILi80EEENSA_ILi32EEEEEENS_10bfloat16_tENS5_IJlSC_lEEESK_SL_NS4_8TiledMMAINS4_8MMA_AtomIJNS4_4SM904GMMA27MMA_64x16x16_F32BF16BF16_SSILNSP_5MajorE0ELSR_0ELNSP_7ScaleInE1ELSS_1EEEEEENS4_6LayoutISD_NS5_IJSC_NSA_ILi0EEESW_EEEEENS5_IJNS4_10UnderscoreESZ_SZ_EEEEENS4_13SM90_TMA_LOADENS4_14ComposedLayoutINS4_7SwizzleILi2ELi4ELi3EEENS4_18smem_ptr_flag_bitsILi16EEENSV_INS5_IJNSA_ILi8EEESI_EEENS5_IJSI_SC_EEEEEEEvNS4_8identityENS4_23SM90_TMA_LOAD_MULTICASTES1C_vS1D_EENS_8epilogue10collective6detail29Sm90TmaWarpSpecializedAdapterINS1H_15DefaultEpilogueISK_SL_SL_NS1G_6thread17LinearCombinationISK_Li1EffLNS1L_9ScaleType4KindE0ELNS_15FloatRoundStyleE2ESK_EENS1_15EpilogueDefaultEEEEEvvEEEEvNT_6ParamsE)
        .other          _ZN7cutlass13device_kernelINS_4gemm6kernel13GemmUniversalIN4cute5tupleIJiiiiEEENS1_10collective13CollectiveMmaINS1_34MainloopSm90TmaGmmaWarpSpecializedILi13ENS5_IJNS4_1CILi2EEENSA_ILi1EEESC_EEENS1_35KernelTmaWarpSpecializedCooperativeEEENS5_IJNSA_ILi192EEENSA_ILi80EEENSA_ILi32EEEEEENS_10bfloat16_tENS5_IJlSC_lEEESK_SL_NS4_8TiledMMAINS4_8MMA_AtomIJNS4_4SM904GMMA27MMA_64x16x16_F32BF16BF16_SSILNSP_5MajorE0ELSR_0ELNSP_7ScaleInE1ELSS_1EEEEEENS4_6LayoutISD_NS5_IJSC_NSA_ILi0EEESW_EEEEENS5_IJNS4_10UnderscoreESZ_SZ_EEEEENS4_13SM90_TMA_LOADENS4_14ComposedLayoutINS4_7SwizzleILi2ELi4ELi3EEENS4_18smem_ptr_flag_bitsILi16EEENSV_INS5_IJNSA_ILi8EEESI_EEENS5_IJSI_SC_EEEEEEEvNS4_8identityENS4_23SM90_TMA_LOAD_MULTICASTES1C_vS1D_EENS_8epilogue10collective6detail29Sm90TmaWarpSpecializedAdapterINS1H_15DefaultEpilogueISK_SL_SL_NS1G_6thread17LinearCombinationISK_Li1EffLNS1L_9ScaleType4KindE0ELNS_15FloatRoundStyleE2ESK_EENS1_15EpilogueDefaultEEEEEvvEEEEvNT_6ParamsE,@"STO_CUDA_ENTRY STV_DEFAULT"
_ZN7cutlass13device_kernelINS_4gemm6kernel13GemmUniversalIN4cute5tupleIJiiiiEEENS1_10collective13CollectiveMmaINS1_34MainloopSm90TmaGmmaWarpSpecializedILi13ENS5_IJNS4_1CILi2EEENSA_ILi1EEESC_EEENS1_35KernelTmaWarpSpecializedCooperativeEEENS5_IJNSA_ILi192EEENSA_ILi80EEENSA_ILi32EEEEEENS_10bfloat16_tENS5_IJlSC_lEEESK_SL_NS4_8TiledMMAINS4_8MMA_AtomIJNS4_4SM904GMMA27MMA_64x16x16_F32BF16BF16_SSILNSP_5MajorE0ELSR_0ELNSP_7ScaleInE1ELSS_1EEEEEENS4_6LayoutISD_NS5_IJSC_NSA_ILi0EEESW_EEEEENS5_IJNS4_10UnderscoreESZ_SZ_EEEEENS4_13SM90_TMA_LOADENS4_14ComposedLayoutINS4_7SwizzleILi2ELi4ELi3EEENS4_18smem_ptr_flag_bitsILi16EEENSV_INS5_IJNSA_ILi8EEESI_EEENS5_IJSI_SC_EEEEEEEvNS4_8identityENS4_23SM90_TMA_LOAD_MULTICASTES1C_vS1D_EENS_8epilogue10collective6detail29Sm90TmaWarpSpecializedAdapterINS1H_15DefaultEpilogueISK_SL_SL_NS1G_6thread17LinearCombinationISK_Li1EffLNS1L_9ScaleType4KindE0ELNS_15FloatRoundStyleE2ESK_EENS1_15EpilogueDefaultEEEEEvvEEEEvNT_6ParamsE:
[----:B------:R-:W0:Y:S01]  /*0000*/  LDC R1, c[0x0][0x28] ;  /* 0x00000a00ff017b82 */ /* 0x000e220000000800 */
[----:B------:R-:W1:Y:S01]  /*0010*/  S2R R18, SR_TID.X ;  /* 0x0000000000127919 */ /* 0x000e620000002100 */
[----:B------:R-:W-:Y:S01]  /*0020*/  ELECT P0, URZ, PT ;  /* 0x00000000003f782f */ /* 0x000fe20003800000 */
[----:B------:R-:W-:Y:S01]  /*0030*/  BSSY B0, `(.L_x_0) ;  /* 0x000000f000007945 */ /* 0x000fe20003800000 */
[--C-:B-1----:R-:W-:Y:S02]  /*0040*/  SHF.R.U32.HI R0, RZ, 0x5, R18.reuse ;  /* 0x00000005ff007819 */ /* 0x102fe40000011612 */
[----:B------:R-:W-:-:S03]  /*0050*/  SHF.R.U32.HI R3, RZ, 0x7, R18 ;  /* 0x00000007ff037819 */ /* 0x000fc60000011612 */
[----:B------:R-:W1:Y:S04]  /*0060*/  SHFL.IDX PT, R2, R0, RZ, 0x1f ;  /* 0x00001fff00027589 */ /* 0x000e6800000e0000 */
[----:B------:R2:W3:Y:S01]  /*0070*/  SHFL.IDX PT, R5, R3, RZ, 0x1f ;  /* 0x00001fff03057589 */ /* 0x0004e200000e0000 */
[----:B-1----:R-:W-:-:S13]  /*0080*/  ISETP.NE.OR P0, PT, R2, RZ, !P0 ;  /* 0x000000ff0200720c */ /* 0x002fda0004705670 */
[----:B0-23--:R-:W-:Y:S05]  /*0090*/  @P0 BRA `(.L_x_1) ;  /* 0x0000000000200947 */ /* 0x00dfea0003800000 */
[----:B------:R-:W-:Y:S02]  /*00a0*/  ULDC.64 UR4, c[0x0][0x198] ;  /* 0x0000660000047ab9 */ /* 0x000fe40000000a00 */
[----:B------:R-:W-:Y:S02]  /*00b0*/  UIADD3 UR6, UP0, UR4, 0xf0, URZ ;  /* 0x000000f004067890 */ /* 0x000fe4000ff1e03f */
[----:B------:R-:W-:Y:S02]  /*00c0*/  UIADD3 UR4, UP1, UR4, 0x1f0, URZ ;  /* 0x000001f004047890 */ /* 0x000fe4000ff3e03f */
[----:B------:R-:W-:Y:S02]  /*00d0*/  UIADD3.X UR7, URZ, UR5, URZ, UP0, !UPT ;  /* 0x000000053f077290 */ /* 0x000fe400087fe43f */
[----:B------:R-:W-:-:S07]  /*00e0*/  UIADD3.X UR5, URZ, UR5, URZ, UP1, !UPT ;  /* 0x000000053f057290 */ /* 0x000fce0008ffe43f */
[----:B------:R0:W-:Y:S02]  /*00f0*/  UTMACCTL.PF [UR6] ;  /* 0x00000000060079b9 */ /* 0x0001e40008040000 */
[----:B------:R0:W-:Y:S02]  /*0100*/  UTMACCTL.PF [UR4] ;  /* 0x00000000040079b9 */ /* 0x0001e40008040000 */
[----:B0-----:R-:W-:Y:S01]  /*0110*/  NOP ;  /* 0x0000000000007918 */ /* 0x001fe20000000000 */
.L_x_1:
[----:B------:R-:W-:Y:S05]  /*0120*/  BSYNC B0 ;  /* 0x0000000000007941 */ /* 0x000fea0003800000 */
.L_x_0:
[----:B------:R-:W0:Y:S02]  /*0130*/  SHFL.IDX PT, R3, R0, RZ, 0x1f ;  /* 0x00001fff00037589 */ /* 0x000e2400000e0000 */
[----:B0-----:R-:W-:-:S13]  /*0140*/  ISETP.NE.AND P0, PT, R3, RZ, PT ;  /* 0x000000ff0300720c */ /* 0x001fda0003f05270 */
[----:B------:R-:W-:Y:S05]  /*0150*/  @P0 BRA `(.L_x_2) ;  /* 0x0000000000ac0947 */ /* 0x000fea0003800000 */
[----:B------:R-:W-:Y:S01]  /*0160*/  ELECT P0, URZ, PT ;  /* 0x00000000003f782f */ /* 0x000fe20003800000 */
[----:B------:R-:W-:-:S12]  /*0170*/  BSSY B0, `(.L_x_2) ;  /* 0x0000029000007945 */ /* 0x000fd80003800000 */
[----:B------:R-:W-:Y:S05]  /*0180*/  @!P0 BRA `(.L_x_3) ;  /* 0x00000000009c8947 */ /* 0x000fea0003800000 */
[----:B------:R-:W0:Y:S01]  /*0190*/  S2UR UR8, SR_CgaCtaId ;  /* 0x00000000000879c3 */ /* 0x000e220000008800 */
[----:B------:R-:W-:Y:S01]  /*01a0*/  UMOV UR4, 0x400 ;  /* 0x0000040000047882 */ /* 0x000fe20000000000 */
[----:B------:R-:W-:Y:S01]  /*01b0*/  UMOV UR5, 0x1 ;  /* 0x0000000100057882 */ /* 0x000fe20000000000 */
[----:B------:R-:W-:Y:S02]  /*01c0*/  UMOV UR6, 0x4 ;  /* 0x0000000400067882 */ /* 0x000fe40000000000 */
[----:B------:R-:W-:-:S04]  /*01d0*/  UIADD3 UR6, -UR6, 0x100000, URZ ;  /* 0x0010000006067890 */ /* 0x000fc8000fffe13f */
[----:B------:R-:W-:Y:S02]  /*01e0*/  USHF.L.U32 UR7, UR6, 0xb, URZ ;  /* 0x0000000b06077899 */ /* 0x000fe4000800063f */
[----:B------:R-:W-:Y:S02]  /*01f0*/  USHF.L.U32 UR6, UR6, 0x1, URZ ;  /* 0x0000000106067899 */ /* 0x000fe4000800063f */
[----:B0-----:R-:W-:Y:S02]  /*0200*/  ULEA UR8, UR8, UR4, 0x18 ;  /* 0x0000000408087291 */ /* 0x001fe4000f8ec03f */
[----:B------:R-:W-:-:S04]  /*0210*/  UIADD3 UR4, -UR5, 0x100000, URZ ;  /* 0x0010000005047890 */ /* 0x000fc8000fffe13f */
[----:B------:R-:W-:Y:S02]  /*0220*/  USHF.L.U32 UR5, UR4, 0xb, URZ ;  /* 0x0000000b04057899 */ /* 0x000fe4000800063f */
[----:B------:R-:W-:Y:S01]  /*0230*/  USHF.L.U32 UR4, UR4, 0x1, URZ ;  /* 0x0000000104047899 */ /* 0x000fe2000800063f */
[----:B------:R-:W0:Y:S11]  /*0240*/  FENCE.VIEW.ASYNC.S ;  /* 0x00000000000073c6 */ /* 0x000e360000000000 */
[----:B0-----:R0:W1:Y:S01]  /*0250*/  SYNCS.EXCH.64 URZ, [UR8], UR4 ;  /* 0x00000004083f75b2 */ /* 0x0010620008000100 */
[----:B------:R0:W2:Y:S01]  /*0260*/  SYNCS.EXCH.64 URZ, [UR8+0x68], UR6 ;  /* 0x00006806083f75b2 */ /* 0x0000a20008000100 */
[----:B------:R0:W3:Y:S01]  /*0270*/  SYNCS.EXCH.64 URZ, [UR8+0x8], UR4 ;  /* 0x00000804083f75b2 */ /* 0x0000e20008000100 */
[----:B------:R0:W4:Y:S01]  /*0280*/  SYNCS.EXCH.64 URZ, [UR8+0x70], UR6 ;  /* 0x00007006083f75b2 */ /* 0x0001220008000100 */
[----:B------:R0:W0:Y:S01]  /*0290*/  SYNCS.EXCH.64 URZ, [UR8+0x10], UR4 ;  /* 0x00001004083f75b2 */ /* 0x0000220008000100 */
        /* <DEDUP_REMOVED lines=21> */
[----:B-123--:R-:W-:Y:S01]  /*03f0*/  NOP ;  /* 0x0000000000007918 */ /* 0x00efe20000000000 */
.L_x_3:
[----:B0-----:R-:W-:Y:S05]  /*0400*/  BSYNC B0 ;  /* 0x0000000000007941 */ /* 0x001fea0003800000 */
.L_x_2:
[----:B------:R-:W-:Y:S01]  /*0410*/  SHF.R.S32.HI R7, RZ, 0x1f, R18 ;  /* 0x0000001fff077819 */ /* 0x000fe20000011412 */
[----:B------:R-:W0:Y:S01]  /*0420*/  SHFL.IDX PT, R0, R0, RZ, 0x1f ;  /* 0x00001fff00007589 */ /* 0x000e2200000e0000 */
[----:B------:R-:W1:Y:S01]  /*0430*/  S2UR UR8, SR_CTAID.X ;  /* 0x00000000000879c3 */ /* 0x000e620000002500 */
[----:B------:R-:W-:Y:S02]  /*0440*/  ELECT P0, URZ, PT ;  /* 0x00000000003f782f */ /* 0x000fe40003800000 */
[----:B------:R-:W-:Y:S01]  /*0450*/  LEA.HI R7, R7, R18, RZ, 0x7 ;  /* 0x0000001207077211 */ /* 0x000fe200078f38ff */
[----:B------:R-:W2:Y:S01]  /*0460*/  S2R R4, SR_CTAID.Y ;  /* 0x0000000000047919 */ /* 0x000ea20000002600 */
[----:B------:R-:W-:Y:S01]  /*0470*/  SHF.R.S32.HI R8, RZ, 0x1f, R3 ;  /* 0x0000001fff087819 */ /* 0x000fe20000011403 */
[----:B------:R-:W-:Y:S01]  /*0480*/  ULDC UR4, c[0x0][0x150] ;  /* 0x0000540000047ab9 */ /* 0x000fe20000000800 */
[----:B------:R-:W-:Y:S01]  /*0490*/  LOP3.LUT R7, R7, 0xffffff80, RZ, 0xc0, !PT ;  /* 0xffffff8007077812 */ /* 0x000fe200078ec0ff */
[----:B------:R-:W-:Y:S01]  /*04a0*/  NOP ;  /* 0x0000000000007918 */ /* 0x000fe20000000000 */
[----:B------:R-:W-:Y:S01]  /*04b0*/  LEA.HI R8, R8, R3, RZ, 0x2 ;  /* 0x0000000308087211 */ /* 0x000fe200078f10ff */
[----:B------:R-:W3:Y:S01]  /*04c0*/  LDC R10, c[0x0][0x144] ;  /* 0x00005100ff0a7b82 */ /* 0x000ee20000000800 */
[----:B------:R-:W-:Y:S01]  /*04d0*/  NOP ;  /* 0x0000000000007918 */ /* 0x000fe20000000000 */
[----:B------:R-:W-:Y:S01]  /*04e0*/  IMAD.IADD R6, R18, 0x1, -R7 ;  /* 0x0000000112067824 */ /* 0x000fe200078e0a07 */
[----:B------:R-:W-:Y:S01]  /*04f0*/  LOP3.LUT R8, R8, 0x3ffffffc, RZ, 0xc0, !PT ;  /* 0x3ffffffc08087812 */ /* 0x000fe200078ec0ff */
[----:B------:R-:W-:Y:S01]  /*0500*/  IMAD.MOV.U32 R23, RZ, RZ, 0x1 ;  /* 0x00000001ff177424 */ /* 0x000fe200078e00ff */
[----:B------:R-:W-:-:S02]  /*0510*/  ISETP.NE.AND P3, PT, R5, RZ, PT ;  /* 0x000000ff0500720c */ /* 0x000fc40003f65270 */
[----:B------:R-:W-:Y:S01]  /*0520*/  SHF.R.S32.HI R7, RZ, 0x1f, R6 ;  /* 0x0000001fff077819 */ /* 0x000fe20000011406 */
[----:B------:R-:W-:Y:S01]  /*0530*/  IMAD.IADD R8, R3, 0x1, -R8 ;  /* 0x0000000103087824 */ /* 0x000fe200078e0a08 */
[----:B------:R-:W5:Y:S02]  /*0540*/  LDC R13, c[0x0][0x140] ;  /* 0x00005000ff0d7b82 */ /* 0x000f640000000800 */
[----:B------:R-:W-:Y:S02]  /*0550*/  LEA.HI R7, R7, R6, RZ, 0x3 ;  /* 0x0000000607077211 */ /* 0x000fe400078f18ff */
[----:B0-----:R-:W-:Y:S02]  /*0560*/  ISETP.NE.OR P0, PT, R0, RZ, !P0 ;  /* 0x000000ff0000720c */ /* 0x001fe40004705670 */
[--C-:B------:R-:W-:Y:S02]  /*0570*/  SHF.R.S32.HI R0, RZ, 0x3, R7.reuse ;  /* 0x00000003ff007819 */ /* 0x100fe40000011407 */
[----:B------:R-:W-:-:S02]  /*0580*/  SHF.R.S32.HI R7, RZ, 0x1f, R7 ;  /* 0x0000001fff077819 */ /* 0x000fc40000011407 */
[----:B-1----:R-:W-:Y:S02]  /*0590*/  I2FP.F32.U32 R9, UR8 ;  /* 0x0000000800097c45 */ /* 0x002fe40008201000 */
[----:B------:R-:W-:-:S03]  /*05a0*/  LEA.HI R7, R7, R0, RZ, 0x2 ;  /* 0x0000000007077211 */ /* 0x000fc600078f10ff */
[----:B------:R-:W-:Y:S01]  /*05b0*/  FMUL R9, R9, UR4 ;  /* 0x0000000409097c20 */ /* 0x000fe20008400000 */
[----:B------:R-:W-:Y:S01]  /*05c0*/  LOP3.LUT R7, R7, 0xfffffffc, RZ, 0xc0, !PT ;  /* 0xfffffffc07077812 */ /* 0x000fe200078ec0ff */
[----:B------:R-:W-:Y:S01]  /*05d0*/  VOTEU.ALL UP0, P0 ;  /* 0x00000000003f7886 */ /* 0x000fe20000000000 */
[----:B--2---:R-:W-:Y:S01]  /*05e0*/  I2FP.F32.U32 R3, R4 ;  /* 0x0000000400037245 */ /* 0x004fe20000201000 */
[----:B------:R-:W-:Y:S01]  /*05f0*/  ULDC UR4, c[0x0][0x154] ;  /* 0x0000550000047ab9 */ /* 0x000fe20000000800 */
[----:B------:R-:W-:Y:S01]  /*0600*/  VOTEU.ALL UP1, P0 ;  /* 0x00000000003f7886 */ /* 0x000fe20000020000 */
[----:B------:R-:W0:Y:S01]  /*0610*/  F2I.U32.TRUNC.NTZ R9, R9 ;  /* 0x0000000900097305 */ /* 0x000e22000020f000 */
[----:B------:R-:W-:Y:S01]  /*0620*/  IMAD.IADD R7, R0, 0x1, -R7 ;  /* 0x0000000100077824 */ /* 0x000fe200078e0a07 */
[----:B------:R-:W1:Y:S01]  /*0630*/  @!UP0 S2UR UR7, SR_CgaCtaId ;  /* 0x00000000000789c3 */ /* 0x000e620000008800 */
[----:B------:R-:W-:Y:S01]  /*0640*/  FMUL R12, R3, UR4 ;  /* 0x00000004030c7c20 */ /* 0x000fe20008400000 */
[----:B------:R-:W-:Y:S01]  /*0650*/  UMOV UR4, 0x20 ;  /* 0x0000002000047882 */ /* 0x000fe20000000000 */
[----:B------:R-:W-:Y:S01]  /*0660*/  IMAD R8, R8, 0x4, R7 ;  /* 0x0000000408087824 */ /* 0x000fe200078e0207 */
[----:B------:R-:W-:Y:S01]  /*0670*/  @!UP0 UMOV UR6, 0x400 ;  /* 0x0000040000068882 */ /* 0x000fe20000000000 */
[----:B------:R-:W-:-:S04]  /*0680*/  @!UP0 UIADD3 UR4, -UR4, 0x100000, URZ ;  /* 0x0010000004048890 */ /* 0x000fc8000fffe13f */
[----:B------:R-:W-:Y:S02]  /*0690*/  @!UP0 USHF.L.U32 UR5, UR4, 0xb, URZ ;  /* 0x0000000b04058899 */ /* 0x000fe4000800063f */
[----:B------:R-:W-:Y:S01]  /*06a0*/  @!UP0 USHF.L.U32 UR4, UR4, 0x1, URZ ;  /* 0x0000000104048899 */ /* 0x000fe2000800063f */
[----:B-----5:R-:W-:Y:S01]  /*06b0*/  ISETP.EQ.U32.AND P2, PT, R13, 0x1, PT ;  /* 0x000000010d00780c */ /* 0x020fe20003f42070 */
[----:B------:R-:W2:Y:S01]  /*06c0*/  F2I.U32.TRUNC.NTZ R12, R12 ;  /* 0x0000000c000c7305 */ /* 0x000ea2000020f000 */
[----:B------:R-:W-:Y:S01]  /*06d0*/  LEA.HI R0, R8, R8, RZ, 0x1 ;  /* 0x0000000808007211 */ /* 0x000fe200078f08ff */
[----:B------:R-:W5:Y:S03]  /*06e0*/  LDC R7, c[0x0][0x148] ;  /* 0x00005200ff077b82 */ /* 0x000f660000000800 */
[----:B------:R-:W-:Y:S01]  /*06f0*/  LOP3.LUT R11, R0, 0xfffffffe, RZ, 0xc0, !PT ;  /* 0xfffffffe000b7812 */ /* 0x000fe200078ec0ff */
[----:B0-----:R-:W-:Y:S01]  /*0700*/  IMAD.MOV R15, RZ, RZ, -R9 ;  /* 0x000000ffff0f7224 */ /* 0x001fe200078e0a09 */
[----:B------:R-:W-:-:S03]  /*0710*/  SHF.R.S32.HI R9, RZ, 0x1f, R2 ;  /* 0x0000001fff097819 */ /* 0x000fc60000011402 */
[----:B---3--:R-:W-:Y:S01]  /*0720*/  IMAD R3, R10, R15, UR8 ;  /* 0x000000080a037e24 */ /* 0x008fe2000f8e020f */
[----:B------:R-:W-:Y:S01]  /*0730*/  LEA.HI R9, R9, R2, RZ, 0x2 ;  /* 0x0000000209097211 */ /* 0x000fe200078f10ff */
[C---:B------:R-:W-:Y:S02]  /*0740*/  IMAD.IADD R0, R8.reuse, 0x1, -R11 ;  /* 0x0000000108007824 */ /* 0x040fe400078e0a0b */
[----:B------:R-:W-:Y:S01]  /*0750*/  IMAD.SHL.U32 R11, R8, 0x4, RZ ;  /* 0x00000004080b7824 */ /* 0x000fe200078e00ff */
[----:B------:R-:W-:Y:S01]  /*0760*/  LOP3.LUT R9, R9, 0xfffffffc, RZ, 0xc0, !PT ;  /* 0xfffffffc09097812 */ /* 0x000fe200078ec0ff */
[----:B--2---:R-:W-:Y:S01]  /*0770*/  IMAD.MOV R21, RZ, RZ, -R12 ;  /* 0x000000ffff157224 */ /* 0x004fe200078e0a0c */
[----:B------:R-:W-:Y:S01]  /*0780*/  ISETP.NE.AND P4, PT, R0, R3, PT ;  /* 0x000000030000720c */ /* 0x000fe20003f85270 */
[----:B-1----:R-:W-:Y:S01]  /*0790*/  @!UP0 ULEA UR6, UR7, UR6, 0x18 ;  /* 0x0000000607068291 */ /* 0x002fe2000f8ec03f */
[----:B------:R-:W-:Y:S01]  /*07a0*/  LOP3.LUT R22, R8, 0xc, R11, 0x78, !PT ;  /* 0x0000000c08167812 */ /* 0x000fe200078e780b */
[----:B------:R-:W-:Y:S01]  /*07b0*/  IMAD.IADD R0, R2, 0x1, -R9 ;  /* 0x0000000102007824 */ /* 0x000fe200078e0a09 */
[----:B------:R-:W-:Y:S01]  /*07c0*/  VOTEU.ALL UP0, P0 ;  /* 0x00000000003f7886 */ /* 0x000fe20000000000 */
[----:B------:R-:W-:Y:S01]  /*07d0*/  LOP3.LUT P0, RZ, R6, 0x7, RZ, 0xc0, !PT ;  /* 0x0000000706ff7812 */ /* 0x000fe2000780c0ff */
[----:B------:R-:W-:-:S02]  /*07e0*/  VIADD R6, R5, 0xffffffff ;  /* 0xffffffff05067836 */ /* 0x000fc40000000000 */
[----:B------:R-:W-:Y:S01]  /*07f0*/  ISETP.NE.AND P1, PT, R0, 0x3, PT ;  /* 0x000000030000780c */ /* 0x000fe20003f25270 */
[----:B-----5:R-:W-:Y:S01]  /*0800*/  IMAD R9, R7, R21, R4 ;  /* 0x0000001507097224 */ /* 0x020fe200078e0204 */
[----:B------:R-:W-:Y:S02]  /*0810*/  ISETP.LT.U32.AND P0, PT, R22, 0x2, !P0 ;  /* 0x000000021600780c */ /* 0x000fe40004701070 */
[----:B------:R-:W-:Y:S01]  /*0820*/  ISETP.EQ.OR P1, PT, R0, RZ, !P1 ;  /* 0x000000ff0000720c */ /* 0x000fe20004f22670 */
[----:B------:R-:W0:Y:S02]  /*0830*/  FENCE.VIEW.ASYNC.S ;  /* 0x00000000000073c6 */ /* 0x000e240000000000 */
[----:B0-----:R0:W1:Y:S01]  /*0840*/  @!UP0 SYNCS.EXCH.64 URZ, [UR6+0xe0], UR4 ;  /* 0x0000e004063f85b2 */ /* 0x0010620008000100 */
[----:B------:R-:W-:Y:S02]  /*0850*/  @P4 LEA.HI R2, R22, R22, RZ, 0x1 ;  /* 0x0000001616024211 */ /* 0x000fe400078f08ff */
[----:B------:R-:W-:-:S02]  /*0860*/  ISETP.EQ.AND P1, PT, R5, RZ, P1 ;  /* 0x000000ff0500720c */ /* 0x000fc40000f22270 */
[----:B------:R-:W-:Y:S02]  /*0870*/  @P4 SHF.R.S32.HI R2, RZ, 0x1, R2 ;  /* 0x00000001ff024819 */ /* 0x000fe40000011402 */
[----:B------:R-:W-:Y:S02]  /*0880*/  ISETP.GE.U32.AND P6, PT, R6, 0x2, PT ;  /* 0x000000020600780c */ /* 0x000fe40003fc6070 */
[----:B------:R-:W-:Y:S02]  /*0890*/  @P4 ISETP.NE.AND P5, PT, R2, R9, PT ;  /* 0x000000090200420c */ /* 0x000fe40003fa5270 */
[----:B------:R-:W-:Y:S02]  /*08a0*/  SEL R2, RZ, 0x1, !P0 ;  /* 0x00000001ff027807 */ /* 0x000fe40004000000 */
[----:B------:R-:W-:Y:S02]  /*08b0*/  @P4 SEL R23, RZ, 0x1, P5 ;  /* 0x00000001ff174807 */ /* 0x000fe40002800000 */
[----:B------:R-:W-:Y:S01]  /*08c0*/  SEL R19, RZ, 0x1, !P1 ;  /* 0x00000001ff137807 */ /* 0x000fe20004800000 */
[----:B------:R0:W2:Y:S01]  /*08d0*/  @!UP1 SYNCS.EXCH.64 URZ, [UR6+0xe8], UR4 ;  /* 0x0000e804063f95b2 */ /* 0x0000a20008000100 */
[----:B------:R-:W-:Y:S01]  /*08e0*/  LOP3.LUT R23, R23, R2, RZ, 0xc0, !PT ;  /* 0x0000000217177212 */ /* 0x000fe200078ec0ff */
[----:B------:R-:W-:Y:S01]  /*08f0*/  NOP ;  /* 0x0000000000007918 */ /* 0x000fe20000000000 */
[----:B------:R-:W-:Y:S01]  /*0900*/  SEL R19, R19, 0x2, P6 ;  /* 0x0000000213137807 */ /* 0x000fe20003000000 */
[----:B------:R-:W-:Y:S06]  /*0910*/  @!P2 BRA `(.L_x_4) ;  /* 0x000000000008a947 */ /* 0x000fec0003800000 */
[----:B-12-4-:R-:W-:Y:S01]  /*0920*/  UCGABAR_ARV ;  /* 0x00000000000079c7 */ /* 0x016fe20008000000 */
[----:B------:R-:W-:Y:S05]  /*0930*/  BRA `(.L_x_5) ;  /* 0x0000000000047947 */ /* 0x000fea0003800000 */
.L_x_4:
[----:B-12-4-:R-:W-:Y:S01]  /*0940*/  NOP ;  /* 0x0000000000007918 */ /* 0x016fe20000000000 */
.L_x_5:
[----:B------:R-:W1:Y:S01]  /*0950*/  LDC R2, c[0x0][0x65c] ;  /* 0x00019700ff027b82 */ /* 0x000e620000000800 */
[----:B------:R-:W-:Y:S02]  /*0960*/  IMAD.U32 R8, RZ, RZ, UR8 ;  /* 0x00000008ff087e24 */ /* 0x000fe4000f8e00ff */
[----:B------:R-:W-:Y:S01]  /*0970*/  IMAD.MOV.U32 R9, RZ, RZ, RZ ;  /* 0x000000ffff097224 */ /* 0x000fe200078e00ff */
[----:B-1----:R-:W-:-:S04]  /*0980*/  ISETP.NE.AND P1, PT, R2, 0x1, PT ;  /* 0x000000010200780c */ /* 0x002fc80003f25270 */
[----:B------:R-:W-:-:S09]  /*0990*/  P2R R5, PR, RZ, 0x2 ;  /* 0x00000002ff057803 */ /* 0x000fd20000000000 */
[----:B------:R-:W1:Y:S01]  /*09a0*/  @P1 LDC R17, c[0x0][0x10] ;  /* 0x00000400ff111b82 */ /* 0x000e620000000800 */
[----:B------:R-:W-:Y:S02]  /*09b0*/  @P1 IMAD.MOV.U32 R5, RZ, RZ, RZ ;  /* 0x000000ffff051224 */ /* 0x000fe400078e00ff */
[----:B------:R-:W-:-:S05]  /*09c0*/  @P1 IMAD.MOV.U32 R13, RZ, RZ, RZ ;  /* 0x000000ffff0d1224 */ /* 0x000fca00078e00ff */
[----:B------:R-:W2:Y:S01]  /*09d0*/  @!P1 LDC R11, c[0x0][0xc] ;  /* 0x00000300ff0b9b82 */ /* 0x000ea20000000800 */
[----:B-1----:R-:W-:-:S04]  /*09e0*/  @P1 IMAD.WIDE.U32 R16, R17, UR8, R4 ;  /* 0x0000000811101c25 */ /* 0x002fc8000f8e0004 */
[----:B------:R-:W-:Y:S02]  /*09f0*/  @P1 IMAD.IADD R17, R17, 0x1, R13 ;  /* 0x0000000111111824 */ /* 0x000fe400078e020d */
[----:B--2---:R-:W-:-:S04]  /*0a00*/  @!P1 IMAD.WIDE.U32 R8, R4, R11, R8 ;  /* 0x0000000b04089225 */ /* 0x004fc800078e0008 */
[----:B------:R-:W-:Y:S02]  /*0a10*/  @!P1 IMAD.MOV.U32 R16, RZ, RZ, R8 ;  /* 0x000000ffff109224 */ /* 0x000fe400078e0008 */
[----:B------:R-:W-:Y:S01]  /*0a20*/  @!P1 IMAD.MOV.U32 R17, RZ, RZ, R9 ;  /* 0x000000ffff119224 */ /* 0x000fe200078e0009 */
[----:B------:R-:W-:Y:S06]  /*0a30*/  @!P2 BRA `(.L_x_6) ;  /* 0x00000000000ca947 */ /* 0x000fec0003800000 */
[----:B------:R-:W-:Y:S01]  /*0a40*/  UCGABAR_WAIT ;  /* 0x0000000000007dc7 */ /* 0x000fe20008000000 */
[----:B------:R-:W-:Y:S01]  /*0a50*/  CCTL.IVALL ;  /* 0x00000000ff00798f */ /* 0x000fe20002000000 */
[----:B------:R-:W-:Y:S05]  /*0a60*/  BRA `(.L_x_7) ;  /* 0x0000000000047947 */ /* 0x000fea0003800000 */
.L_x_6:
[----:B------:R-:W-:Y:S06]  /*0a70*/  BAR.SYNC.DEFER_BLOCKING 0x0 ;  /* 0x0000000000007b1d */ /* 0x000fec0000010000 */
.L_x_7:
[----:B------:R-:W-:Y:S05]  /*0a80*/  @!P3 BRA `(.L_x_8) ;  /* 0x000000780028b947 */ /* 0x000fea0003800000 */
[----:B------:R-:W-:-:S13]  /*0a90*/  ISETP.GT.U32.AND P0, PT, R6, 0x1, PT ;  /* 0x000000010600780c */ /* 0x000fda0003f04070 */
[----:B0-----:R-:W-:Y:S05]  /*0aa0*/  @P0 EXIT ;  /* 0x000000000000094d */ /* 0x001fea0003800000 */
[----:B------:R-:W-:Y:S01]  /*0ab0*/  ULDC.64 UR4, c[0x0][0x650] ;  /* 0x0001940000047ab9 */ /* 0x000fe20000000a00 */
[----:B------:R-:W-:Y:S01]  /*0ac0*/  PRMT R0, RZ, 0x7610, R0 ;  /* 0x00007610ff007816 */ /* 0x000fe20000000000 */
[----:B------:R-:W-:Y:S01]  /*0ad0*/  IMAD.MOV.U32 R107, RZ, RZ, -0x1 ;  /* 0xffffffffff6b7424 */ /* 0x000fe200078e00ff */
[----:B------:R-:W-:Y:S01]  /*0ae0*/  ISETP.GE.U32.AND P0, PT, R16, UR4, PT ;  /* 0x0000000410007c0c */ /* 0x000fe2000bf06070 */
[----:B------:R-:W-:Y:S02]  /*0af0*/  IMAD.MOV.U32 R108, RZ, RZ, -0x1 ;  /* 0xffffffffff6c7424 */ /* 0x000fe400078e00ff */
[----:B------:R-:W-:Y:S01]  /*0b00*/  IMAD.MOV.U32 R105, RZ, RZ, -0x1 ;  /* 0xffffffffff697424 */ /* 0x000fe200078e00ff */
[----:B------:R-:W-:-:S13]  /*0b10*/  ISETP.GE.U32.AND.EX P0, PT, R17, UR5, PT, P0 ;  /* 0x0000000511007c0c */ /* 0x000fda000bf06100 */
[----:B------:R-:W-:Y:S05]  /*0b20*/  @P0 BRA `(.L_x_9) ;  /* 0x0000000400280947 */ /* 0x000fea0003800000 */
[----:B------:R-:W0:Y:S01]  /*0b30*/  LDC.64 R24, c[0x0][0x628] ;  /* 0x00018a00ff187b82 */ /* 0x000e220000000a00 */
[----:B------:R-:W-:Y:S02]  /*0b40*/  IMAD.MOV.U32 R8, RZ, RZ, R16 ;  /* 0x000000ffff087224 */ /* 0x000fe400078e0010 */
[----:B------:R-:W-:-:S05]  /*0b50*/  IMAD.MOV.U32 R9, RZ, RZ, R17 ;  /* 0x000000ffff097224 */ /* 0x000fca00078e0011 */
[----:B------:R-:W1:Y:S08]  /*0b60*/  LDC R0, c[0x0][0x630] ;  /* 0x00018c00ff007b82 */ /* 0x000e700000000800 */
[----:B------:R-:W2:Y:S01]  /*0b70*/  LDC.64 R26, c[0x0][0x620] ;  /* 0x00018800ff1a7b82 */ /* 0x000ea20000000a00 */
[----:B0-----:R-:W-:-:S04]  /*0b80*/  ISETP.NE.U32.AND P0, PT, R24, RZ, PT ;  /* 0x000000ff1800720c */ /* 0x001fc80003f05070 */
[----:B------:R-:W-:-:S13]  /*0b90*/  ISETP.NE.AND.EX P0, PT, R25, RZ, PT, P0 ;  /* 0x000000ff1900720c */ /* 0x000fda0003f05300 */
[----:B-12---:R-:W-:Y:S05]  /*0ba0*/  @!P0 BRA `(.L_x_10) ;  /* 0x0000000000288947 */ /* 0x006fea0003800000 */
[----:B------:R-:W0:Y:S02]  /*0bb0*/  LDC R13, c[0x0][0x634] ;  /* 0x00018d00ff0d7b82 */ /* 0x000e240000000800 */
[----:B0-----:R-:W-:-:S05]  /*0bc0*/  IADD3 R13, P0, R16, R13, RZ ;  /* 0x0000000d100d7210 */ /* 0x001fca0007f1e0ff */
[----:B------:R-:W-:-:S04]  /*0bd0*/  IMAD.X R15, RZ, RZ, R17, P0 ;  /* 0x000000ffff0f7224 */ /* 0x000fc800000e0611 */
[----:B------:R-:W-:-:S04]  /*0be0*/  IMAD.WIDE.U32 R8, R15, R24, RZ ;  /* 0x000000180f087225 */ /* 0x000fc800078e00ff */
[----:B------:R-:W-:-:S04]  /*0bf0*/  IMAD.WIDE.U32 R10, P0, R13, R25, R8 ;  /* 0x000000190d0a7225 */ /* 0x000fc80007800008 */
[----:B------:R-:W-:-:S04]  /*0c00*/  IMAD.WIDE.U32 R8, R13, R24, RZ ;  /* 0x000000180d087225 */ /* 0x000fc800078e00ff */
[----:B------:R-:W-:Y:S01]  /*0c10*/  IMAD.X R13, RZ, RZ, RZ, P0 ;  /* 0x000000ffff0d7224 */ /* 0x000fe200000e06ff */
[----:B------:R-:W-:Y:S01]  /*0c20*/  IADD3 RZ, P0, R9, R10, RZ ;  /* 0x0000000a09ff7210 */ /* 0x000fe20007f1e0ff */
[----:B------:R-:W-:-:S04]  /*0c30*/  IMAD.MOV.U32 R12, RZ, RZ, R11 ;  /* 0x000000ffff0c7224 */ /* 0x000fc800078e000b */
[----:B------:R-:W-:-:S08]  /*0c40*/  IMAD.WIDE.U32.X R8, R15, R25, R12, P0 ;  /* 0x000000190f087225 */ /* 0x000fd000000e040c */
.L_x_10:
[----:B------:R-:W0:Y:S01]  /*0c50*/  LDC.64 R24, c[0x0][0x640] ;  /* 0x00019000ff187b82 */ /* 0x000e220000000a00 */
[-CC-:B------:R-:W-:Y:S01]  /*0c60*/  SHF.R.U64 R105, R8, R0.reuse, R9.reuse ;  /* 0x0000000008697219 */ /* 0x180fe20000001209 */
[----:B------:R-:W-:Y:S01]  /*0c70*/  IMAD R30, R7, R21, R4 ;  /* 0x00000015071e7224 */ /* 0x000fe200078e0204 */
[----:B------:R-:W-:Y:S01]  /*0c80*/  SHF.R.U32.HI R0, RZ, R0, R9 ;  /* 0x00000000ff007219 */ /* 0x000fe20000011609 */
[----:B------:R-:W-:Y:S01]  /*0c90*/  IMAD.MOV.U32 R21, RZ, RZ, 0x1 ;  /* 0x00000001ff157424 */ /* 0x000fe200078e00ff */
[----:B------:R-:W-:-:S03]  /*0ca0*/  IADD3 R5, P0, RZ, -R105, RZ ;  /* 0x80000069ff057210 */ /* 0x000fc60007f1e0ff */
[----:B------:R-:W1:Y:S02]  /*0cb0*/  LDC R6, c[0x0][0x618] ;  /* 0x00018600ff067b82 */ /* 0x000e640000000800 */
[----:B------:R-:W-:-:S04]  /*0cc0*/  IMAD.X R9, RZ, RZ, ~R0, P0 ;  /* 0x000000ffff097224 */ /* 0x000fc800000e0e00 */
[-C--:B------:R-:W-:Y:S02]  /*0cd0*/  IMAD R0, R9, R26.reuse, RZ ;  /* 0x0000001a09007224 */ /* 0x080fe400078e02ff */
[----:B------:R-:W2:Y:S01]  /*0ce0*/  LDC R11, c[0x0][0x608] ;  /* 0x00018200ff0b7b82 */ /* 0x000ea20000000800 */
[----:B------:R-:W-:-:S04]  /*0cf0*/  IMAD.WIDE.U32 R8, R5, R26, R16 ;  /* 0x0000001a05087225 */ /* 0x000fc800078e0010 */
[----:B------:R-:W-:-:S03]  /*0d00*/  IMAD R5, R5, R27, R0 ;  /* 0x0000001b05057224 */ /* 0x000fc600078e0200 */
[----:B------:R-:W3:Y:S01]  /*0d10*/  LDC R12, c[0x0][0x658] ;  /* 0x00019600ff0c7b82 */ /* 0x000ee20000000800 */
[----:B0-----:R-:W-:Y:S01]  /*0d20*/  ISETP.NE.U32.AND P0, PT, R24, RZ, PT ;  /* 0x000000ff1800720c */ /* 0x001fe20003f05070 */
[----:B------:R-:W-:Y:S02]  /*0d30*/  IMAD.IADD R5, R9, 0x1, R5 ;  /* 0x0000000109057824 */ /* 0x000fe400078e0205 */
[----:B------:R-:W-:Y:S01]  /*0d40*/  IMAD.MOV.U32 R9, RZ, RZ, -0x1 ;  /* 0xffffffffff097424 */ /* 0x000fe200078e00ff */
[----:B------:R-:W-:-:S03]  /*0d50*/  ISETP.NE.AND.EX P0, PT, R25, RZ, PT, P0 ;  /* 0x000000ff1900720c */ /* 0x000fc60003f05300 */
[----:B------:R-:W0:Y:S01]  /*0d60*/  LDC R15, c[0x0][0x600] ;  /* 0x00018000ff0f7b82 */ /* 0x000e220000000800 */
[-CC-:B-1----:R-:W-:Y:S02]  /*0d70*/  SHF.R.U64 R13, R8, R6.reuse, R5.reuse ;  /* 0x00000006080d7219 */ /* 0x182fe40000001205 */
[----:B------:R-:W-:-:S05]  /*0d80*/  SHF.R.U32.HI R0, RZ, R6, R5 ;  /* 0x00000006ff007219 */ /* 0x000fca0000011605 */
[----:B------:R-:W1:Y:S01]  /*0d90*/  LDC R14, c[0x0][0x648] ;  /* 0x00019200ff0e7b82 */ /* 0x000e620000000800 */
[-CC-:B--2---:R-:W-:Y:S02]  /*0da0*/  SHF.R.U64 R27, R13, R11.reuse, R0.reuse ;  /* 0x0000000b0d1b7219 */ /* 0x184fe40000001200 */
[----:B------:R-:W-:-:S05]  /*0db0*/  SHF.R.U32.HI R5, RZ, R11, R0 ;  /* 0x0000000bff057219 */ /* 0x000fca0000011600 */
[----:B------:R-:W2:Y:S01]  /*0dc0*/  LDC R20, c[0x0][0x638] ;  /* 0x00018e00ff147b82 */ /* 0x000ea20000000800 */
[-CC-:B---3--:R-:W-:Y:S02]  /*0dd0*/  SHF.R.U64 R28, R27, R12.reuse, R5.reuse ;  /* 0x0000000c1b1c7219 */ /* 0x188fe40000001205 */
[-C--:B------:R-:W-:Y:S02]  /*0de0*/  SHF.L.U32 R0, R9, R12.reuse, RZ ;  /* 0x0000000c09007219 */ /* 0x080fe400000006ff */
[----:B------:R-:W-:Y:S01]  /*0df0*/  SHF.R.U32.HI R5, RZ, R12, R5 ;  /* 0x0000000cff057219 */ /* 0x000fe20000011605 */
[----:B------:R-:W-:Y:S01]  /*0e00*/  IMAD.MOV.U32 R4, RZ, RZ, R28 ;  /* 0x000000ffff047224 */ /* 0x000fe200078e001c */
[----:B------:R-:W-:Y:S01]  /*0e10*/  LOP3.LUT R10, RZ, R0, RZ, 0x33, !PT ;  /* 0x00000000ff0a7212 */ /* 0x000fe200078e33ff */
[----:B------:R-:W3:Y:S01]  /*0e20*/  LDC R26, c[0x0][0x610] ;  /* 0x00018400ff1a7b82 */ /* 0x000ee20000000800 */
[----:B------:R-:W-:Y:S05]  /*0e30*/  @!P0 BRA `(.L_x_11) ;  /* 0x0000000000288947 */ /* 0x000fea0003800000 */
[----:B------:R-:W4:Y:S02]  /*0e40*/  LDC R9, c[0x0][0x64c] ;  /* 0x00019300ff097b82 */ /* 0x000f240000000800 */
[----:B----4-:R-:W-:-:S05]  /*0e50*/  IADD3 R9, P0, R28, R9, RZ ;  /* 0x000000091c097210 */ /* 0x010fca0007f1e0ff */
        /* <DEDUP_REMOVED lines=8> */
.L_x_11:
[----:B-1----:R-:W-:Y:S01]  /*0ee0*/  SHF.R.U64 R4, R4, R14, R5 ;  /* 0x0000000e04047219 */ /* 0x002fe20000001205 */
[----:B0-----:R-:W-:Y:S01]  /*0ef0*/  VIADD R6, R15, 0xffffffff ;  /* 0xffffffff0f067836 */ /* 0x001fe20000000000 */
[----:B------:R-:W-:Y:S02]  /*0f00*/  SHF.L.U32 R0, R21, R12, RZ ;  /* 0x0000000c15007219 */ /* 0x000fe400000006ff */
[----:B------:R-:W-:Y:S01]  /*0f10*/  LOP3.LUT R5, R27, R10, RZ, 0xc0, !PT ;  /* 0x0000000a1b057212 */ /* 0x000fe200078ec0ff */
[----:B------:R-:W-:Y:S01]  /*0f20*/  IMAD.MOV R7, RZ, RZ, -R4 ;  /* 0x000000ffff077224 */ /* 0x000fe200078e0a04 */
[----:B------:R-:W-:Y:S02]  /*0f30*/  SEL R3, R3, R30, !P1 ;  /* 0x0000001e03037207 */ /* 0x000fe40004800000 */
[----:B------:R-:W-:Y:S01]  /*0f40*/  LOP3.LUT R6, R13, R6, RZ, 0xc0, !PT ;  /* 0x000000060d067212 */ /* 0x000fe200078ec0ff */
[----:B------:R-:W-:Y:S02]  /*0f50*/  IMAD R4, R0, R4, R5 ;  /* 0x0000000400047224 */ /* 0x000fe400078e0205 */
[----:B--2---:R-:W-:-:S02]  /*0f60*/  IMAD R0, R7, R20, R28 ;  /* 0x0000001407007224 */ /* 0x004fc400078e021c */
[----:B---3--:R-:W-:Y:S02]  /*0f70*/  IMAD R3, R4, R26, R3 ;  /* 0x0000001a04037224 */ /* 0x008fe400078e0203 */
[----:B------:R-:W-:Y:S02]  /*0f80*/  IMAD.MOV.U32 R5, RZ, RZ, 0x1 ;  /* 0x00000001ff057424 */ /* 0x000fe400078e00ff */
[----:B------:R-:W-:-:S03]  /*0f90*/  IMAD R4, R0, R15, R6 ;  /* 0x0000000f00047224 */ /* 0x000fc600078e0206 */
[----:B------:R-:W-:Y:S02]  /*0fa0*/  PRMT R0, R5, 0x7610, R0 ;  /* 0x0000761005007816 */ /* 0x000fe40000000000 */
[----:B------:R-:W-:Y:S02]  /*0fb0*/  SEL R108, R4, R3, !P1 ;  /* 0x00000003046c7207 */ /* 0x000fe40004800000 */
[----:B------:R-:W-:-:S07]  /*0fc0*/  SEL R107, R3, R4, !P1 ;  /* 0x00000004036b7207 */ /* 0x000fce0004800000 */
.L_x_9:
[----:B------:R-:W-:-:S08]  /*0fd0*/  NOP ;  /* 0x0000000000007918 */ /* 0x000fd00000000000 */
[----:B------:R-:W0:Y:S02]  /*0fe0*/  USETMAXREG.TRY_ALLOC.CTAPOOL UP0, 0xe8 ;  /* 0x000000e8000079c8 */ /* 0x000e240008000600 */
[----:B0-----:R-:W-:-:S13]  /*0ff0*/  PLOP3.LUT P0, PT, PT, PT, UP0, 0x80, 0x0 ;  /* 0x000000000000781c */ /* 0x001fda0003f0f008 */
[----:B------:R-:W-:Y:S05]  /*1000*/  @!P0 BRA `(.L_x_9) ;  /* 0xfffffffc00f08947 */ /* 0x000fea000383ffff */
[----:B------:R-:W-:Y:S01]  /*1010*/  ULDC.64 UR4, c[0x0][0x598] ;  /* 0x0001660000047ab9 */ /* 0x000fe20000000a00 */
[----:B------:R-:W-:Y:S01]  /*1020*/  ULDC.64 UR36, c[0x0][0x208] ;  /* 0x0000820000247ab9 */ /* 0x000fe20000000a00 */
[----:B------:R-:W-:-:S04]  /*1030*/  ISETP.NE.U32.AND P0, PT, RZ, UR4, PT ;  /* 0x00000004ff007c0c */ /* 0x000fc8000bf05070 */
[----:B------:R-:W-:-:S13]  /*1040*/  ISETP.NE.AND.EX P0, PT, RZ, UR5, PT, P0 ;  /* 0x00000005ff007c0c */ /* 0x000fda000bf05300 */
[----:B------:R-:W-:Y:S05]  /*1050*/  @!P0 BRA `(.L_x_12) ;  /* 0x00000000001c8947 */ /* 0x000fea0003800000 */
[----:B------:R-:W0:Y:S02]  /*1060*/  LDC.64 R4, c[0x0][0x598] ;  /* 0x00016600ff047b82 */ /* 0x000e240000000a00 */
[----:B0-----:R-:W2:Y:S02]  /*1070*/  LDG.E.64 R4, desc[UR36][R4.64] ;  /* 0x0000002404047981 */ /* 0x001ea4000c1e1b00 */
[----:B--2---:R-:W-:-:S04]  /*1080*/  ISETP.NE.U32.AND P0, PT, R4, RZ, PT ;  /* 0x000000ff0400720c */ /* 0x004fc80003f05070 */
[----:B------:R-:W-:-:S13]  /*1090*/  ISETP.NE.AND.EX P0, PT, R5, RZ, PT, P0 ;  /* 0x000000ff0500720c */ /* 0x000fda0003f05300 */
[----:B------:R-:W-:Y:S05]  /*10a0*/  @!P0 BRA `(.L_x_12) ;  /* 0x0000000000088947 */ /* 0x000fea0003800000 */
[----:B------:R0:W5:Y:S01]  /*10b0*/  LD.E R104, desc[UR36][R4.64] ;  /* 0x0000002404687980 */ /* 0x000162000c101900 */
[----:B------:R-:W-:Y:S05]  /*10c0*/  BRA `(.L_x_13) ;  /* 0x0000000000247947 */ /* 0x000fea0003800000 */
.L_x_12:
[----:B------:R-:W-:Y:S02]  /*10d0*/  ULDC.64 UR4, c[0x0][0x588] ;  /* 0x0001620000047ab9 */ /* 0x000fe40000000a00 */
[----:B------:R-:W-:-:S04]  /*10e0*/  ISETP.NE.U32.AND P0, PT, RZ, UR4, PT ;  /* 0x00000004ff007c0c */ /* 0x000fc8000bf05070 */
[----:B------:R-:W-:-:S13]  /*10f0*/  ISETP.NE.AND.EX P0, PT, RZ, UR5, PT, P0 ;  /* 0x00000005ff007c0c */ /* 0x000fda000bf05300 */
[----:B------:R-:W-:Y:S05]  /*1100*/  @!P0 BRA `(.L_x_14) ;  /* 0x00000000000c8947 */ /* 0x000fea0003800000 */
[----:B------:R-:W0:Y:S02]  /*1110*/  LDC.64 R4, c[0x0][0x588] ;  /* 0x00016200ff047b82 */ /* 0x000e240000000a00 */
[----:B0-----:R1:W5:Y:S01]  /*1120*/  LDG.E R104, desc[UR36][R4.64] ;  /* 0x0000002404687981 */ /* 0x001362000c1e1900 */
[----:B------:R-:W-:Y:S05]  /*1130*/  BRA `(.L_x_13) ;  /* 0x0000000000087947 */ /* 0x000fea0003800000 */
.L_x_14:
[----:B------:R-:W-:Y:S02]  /*1140*/  ULDC UR4, c[0x0][0x580] ;  /* 0x0001600000047ab9 */ /* 0x000fe40000000800 */
[----:B------:R-:W-:-:S07]  /*1150*/  IMAD.U32 R104, RZ, RZ, UR4 ;  /* 0x00000004ff687e24 */ /* 0x000fce000f8e00ff */
.L_x_13:
[----:B------:R-:W-:Y:S02]  /*1160*/  ULDC.64 UR4, c[0x0][0x5a0] ;  /* 0x0001680000047ab9 */ /* 0x000fe40000000a00 */
[----:B------:R-:W-:-:S04]  /*1170*/  ISETP.NE.U32.AND P0, PT, RZ, UR4, PT ;  /* 0x00000004ff007c0c */ /* 0x000fc8000bf05070 */
[----:B------:R-:W-:-:S13]  /*1180*/  ISETP.NE.AND.EX P0, PT, RZ, UR5, PT, P0 ;  /* 0x00000005ff007c0c */ /* 0x000fda000bf05300 */
[----:B------:R-:W-:Y:S05]  /*1190*/  @!P0 BRA `(.L_x_15) ;  /* 0x00000000001c8947 */ /* 0x000fea0003800000 */
[----:B01----:R-:W0:Y:S02]  /*11a0*/  LDC.64 R4, c[0x0][0x5a0] ;  /* 0x00016800ff047b82 */ /* 0x003e240000000a00 */
[----:B0-----:R-:W2:Y:S02]  /*11b0*/  LDG.E.64 R4, desc[UR36][R4.64] ;  /* 0x0000002404047981 */ /* 0x001ea4000c1e1b00 */
[----:B--2---:R-:W-:-:S04]  /*11c0*/  ISETP.NE.U32.AND P0, PT, R4, RZ, PT ;  /* 0x000000ff0400720c */ /* 0x004fc80003f05070 */
[----:B------:R-:W-:-:S13]  /*11d0*/  ISETP.NE.AND.EX P0, PT, R5, RZ, PT, P0 ;  /* 0x000000ff0500720c */ /* 0x000fda0003f05300 */
[----:B------:R-:W-:Y:S05]  /*11e0*/  @!P0 BRA `(.L_x_15) ;  /* 0x0000000000088947 */ /* 0x000fea0003800000 */
[----:B------:R0:W5:Y:S01]  /*11f0*/  LD.E R106, desc[UR36][R4.64] ;  /* 0x00000024046a7980 */ /* 0x000162000c101900 */
[----:B------:R-:W-:Y:S05]  /*1200*/  BRA `(.L_x_16) ;  /* 0x0000000000247947 */ /* 0x000fea0003800000 */
.L_x_15:
[----:B------:R-:W-:Y:S02]  /*1210*/  ULDC.64 UR4, c[0x0][0x590] ;  /* 0x0001640000047ab9 */ /* 0x000fe40000000a00 */
[----:B------:R-:W-:-:S04]  /*1220*/  ISETP.NE.U32.AND P0, PT, RZ, UR4, PT ;  /* 0x00000004ff007c0c */ /* 0x000fc8000bf05070 */
[----:B------:R-:W-:-:S13]  /*1230*/  ISETP.NE.AND.EX P0, PT, RZ, UR5, PT, P0 ;  /* 0x00000005ff007c0c */ /* 0x000fda000bf05300 */
[----:B------:R-:W-:Y:S05]  /*1240*/  @!P0 BRA `(.L_x_17) ;  /* 0x00000000000c8947 */ /* 0x000fea0003800000 */
[----:B01----:R-:W0:Y:S02]  /*1250*/  LDC.64 R4, c[0x0][0x590] ;  /* 0x00016400ff047b82 */ /* 0x003e240000000a00 */
[----:B0-----:R1:W5:Y:S01]  /*1260*/  LDG.E R106, desc[UR36][R4.64] ;  /* 0x00000024046a7981 */ /* 0x001362000c1e1900 */
[----:B------:R-:W-:Y:S05]  /*1270*/  BRA `(.L_x_16) ;  /* 0x0000000000087947 */ /* 0x000fea0003800000 */
.L_x_17:
[----:B------:R-:W-:Y:S02]  /*1280*/  ULDC UR4, c[0x0][0x584] ;  /* 0x0001610000047ab9 */ /* 0x000fe40000000800 */
[----:B------:R-:W-:-:S07]  /*1290*/  IMAD.U32 R106, RZ, RZ, UR4 ;  /* 0x00000004ff6a7e24 */ /* 0x000fce000f8e00ff */
.L_x_16:
[----:B------:R-:W-:-:S13]  /*12a0*/  LOP3.LUT P0, RZ, R0, 0xff, RZ, 0xc0, !PT ;  /* 0x000000ff00ff7812 */ /* 0x000fda000780c0ff */
[----:B------:R-:W-:Y:S05]  /*12b0*/  @!P0 EXIT ;  /* 0x000000000000894d */ /* 0x000fea0003800000 */
[----:B------:R-:W-:Y:S01]  /*12c0*/  ULDC UR4, c[0x0][0x28c] ;  /* 0x0000a30000047ab9 */ /* 0x000fe20000000800 */
[----:B------:R-:W-:Y:S01]  /*12d0*/  LOP3.LUT R120, R19, 0x1, RZ, 0xfc, !PT ;  /* 0x0000000113787812 */ /* 0x000fe200078efcff */
[----:B------:R-:W-:Y:S01]  /*12e0*/  UIADD3 UR4, UR4, 0x1f, URZ ;  /* 0x0000001f04047890 */ /* 0x000fe2000fffe03f */
[----:B------:R-:W-:Y:S01]  /*12f0*/  UMOV UR38, URZ ;  /* 0x0000003f00267c82 */ /* 0x000fe20008000000 */
[----:B------:R-:W-:Y:S02]  /*1300*/  UMOV UR39, URZ ;  /* 0x0000003f00277c82 */ /* 0x000fe40008000000 */
[----:B------:R-:W-:-:S04]  /*1310*/  USHF.R.S32.HI UR5, URZ, 0x1f, UR4 ;  /* 0x0000001f3f057899 */ /* 0x000fc80008011404 */
[----:B------:R-:W-:-:S04]  /*1320*/  ULEA.HI UR5, UR5, UR4, URZ, 0x5 ;  /* 0x0000000405057291 */ /* 0x000fc8000f8f283f */
[----:B------:R-:W-:-:S12]  /*1330*/  USHF.R.S32.HI UR40, URZ, 0x5, UR5 ;  /* 0x000000053f287899 */ /* 0x000fd80008011405 */
.L_x_193:
[----:B------:R-:W-:Y:S01]  /*1340*/  LOP3.LUT R0, R18, 0x80, RZ, 0xc0, !PT ;  /* 0x0000008012007812 */ /* 0x000fe200078ec0ff */
[----:B------:R-:W2:Y:S01]  /*1350*/  S2UR UR6, SR_CgaCtaId ;  /* 0x00000000000679c3 */ /* 0x000ea20000008800 */
[----:B------:R-:W-:Y:S02]  /*1360*/  UMOV UR41, 0x400 ;  /* 0x0000040000297882 */ /* 0x000fe40000000000 */
[----:B------:R-:W-:-:S06]  /*1370*/  SHF.R.U32.HI R0, RZ, 0x7, R0 ;  /* 0x00000007ff007819 */ /* 0x000fcc0000011600 */
[----:B---3--:R-:W3:Y:S01]  /*1380*/  SHFL.IDX PT, R0, R0, RZ, 0x1f ;  /* 0x00001fff00007589 */ /* 0x008ee200000e0000 */
[----:B--2---:R-:W-:Y:S01]  /*1390*/  ULEA UR41, UR6, UR41, 0x18 ;  /* 0x0000002906297291 */ /* 0x004fe2000f8ec03f */
[----:B---3--:R-:W-:-:S13]  /*13a0*/  R2UR UR4, R0 ;  /* 0x00000000000472ca */ /* 0x008fda00000e0000 */
[----:B------:R-:W-:-:S04]  /*13b0*/  ULEA.HI UR5, UR4, UR4, URZ, 0x1 ;  /* 0x0000000404057291 */ /* 0x000fc8000f8f083f */
[----:B------:R-:W-:-:S04]  /*13c0*/  ULOP3.LUT UR5, UR5, 0xffffe, URZ, 0xc0, !UPT ;  /* 0x000ffffe05057892 */ /* 0x000fc8000f8ec03f */
[----:B------:R-:W-:-:S03]  /*13d0*/  UIADD3 UR5, UR4, -UR5, URZ ;  /* 0x8000000504057290 */ /* 0x000fc6000fffe03f */
[----:B------:R-:W-:Y:S01]  /*13e0*/  ULDC UR4, c[0x0][0x28c] ;  /* 0x0000a30000047ab9 */ /* 0x000fe20000000800 */
[----:B------:R-:W-:Y:S01]  /*13f0*/  ULEA UR5, UR5, UR41, 0xc ;  /* 0x0000002905057291 */ /* 0x000fe2000f8e603f */
[----:B------:R-:W-:-:S03]  /*1400*/  ISETP.LT.AND P0, PT, RZ, UR4, PT ;  /* 0x00000004ff007c0c */ /* 0x000fc6000bf01270 */
[----:B------:R-:W-:-:S04]  /*1410*/  UIADD3 UR5, UR5, 0x180, URZ ;  /* 0x0000018005057890 */ /* 0x000fc8000fffe03f */
[----:B------:R-:W-:-:S04]  /*1420*/  USHF.R.U32.HI UR5, URZ, 0x4, UR5 ;  /* 0x000000043f057899 */ /* 0x000fc80008011605 */
[----:B------:R-:W-:Y:S02]  /*1430*/  ULOP3.LUT UR42, UR5, 0x3fff, URZ, 0xc0, !UPT ;  /* 0x00003fff052a7892 */ /* 0x000fe4000f8ec03f */
[----:B01--45:R-:W-:Y:S10]  /*1440*/  @P0 BRA `(.L_x_18) ;  /* 0x0000000000400947 */ /* 0x033ff40003800000 */
[----:B------:R-:W-:Y:S01]  /*1450*/  MOV R0, 0x0 ;  /* 0x0000000000007802 */ /* 0x000fe20000000f00 */
[----:B------:R-:W-:Y:S01]  /*1460*/  ULDC.64 UR4, c[0x4][0x68] ;  /* 0x01001a0000047ab9 */ /* 0x000fe20000000a00 */
[----:B------:R-:W-:Y:S01]  /*1470*/  ULDC.64 UR6, c[0x4][0x8] ;  /* 0x0100020000067ab9 */ /* 0x000fe20000000a00 */
[----:B01----:R-:W-:Y:S01]  /*1480*/  IMAD.U32 R4, RZ, RZ, UR4 ;  /* 0x00000004ff047e24 */ /* 0x003fe2000f8e00ff */
[----:B------:R0:W1:Y:S01]  /*1490*/  LDC.64 R14, c[0x4][R0] ;  /* 0x01000000000e7b82 */ /* 0x0000620000000a00 */
[----:B------:R-:W-:Y:S01]  /*14a0*/  IMAD.U32 R5, RZ, RZ, UR5 ;  /* 0x00000005ff057e24 */ /* 0x000fe2000f8e00ff */
[----:B------:R-:W-:Y:S01]  /*14b0*/  ULDC.64 UR4, c[0x4][0x70] ;  /* 0x01001c0000047ab9 */ /* 0x000fe20000000a00 */
[----:B------:R-:W-:Y:S02]  /*14c0*/  IMAD.U32 R10, RZ, RZ, UR6 ;  /* 0x00000006ff0a7e24 */ /* 0x000fe4000f8e00ff */
[----:B------:R-:W-:Y:S02]  /*14d0*/  IMAD.U32 R6, RZ, RZ, UR4 ;  /* 0x00000004ff067e24 */ /* 0x000fe4000f8e00ff */
[----:B------:R-:W-:-:S02]  /*14e0*/  IMAD.U32 R7, RZ, RZ, UR5 ;  /* 0x00000005ff077e24 */ /* 0x000fc4000f8e00ff */
[----:B------:R-:W-:Y:S02]  /*14f0*/  IMAD.U32 R11, RZ, RZ, UR7 ;  /* 0x00000007ff0b7e24 */ /* 0x000fe4000f8e00ff */
[----:B------:R-:W-:Y:S02]  /*1500*/  IMAD.MOV.U32 R8, RZ, RZ, 0x1e1 ;  /* 0x000001e1ff087424 */ /* 0x000fe400078e00ff */
[----:B------:R-:W-:Y:S02]  /*1510*/  IMAD.MOV.U32 R12, RZ, RZ, 0x1 ;  /* 0x00000001ff0c7424 */ /* 0x000fe400078e00ff */
[----:B0-----:R-:W-:-:S07]  /*1520*/  IMAD.MOV.U32 R13, RZ, RZ, RZ ;  /* 0x000000ffff0d7224 */ /* 0x001fce00078e00ff */
[----:B------:R-:W-:-:S07]  /*1530*/  LEPC R20, `(.L_x_18) ;  /* 0x000000001014794e */ /* 0x000fce0000000000 */
[----:B-1---5:R-:W-:Y:S05]  /*1540*/  CALL.ABS.NOINC R14 ;  /* 0x000000000e007343 */ /* 0x022fea0003c00000 */
.L_x_18:
[----:B------:R-:W-:-:S13]  /*1550*/  ISETP.NE.AND P0, PT, R120, 0x3, PT ;  /* 0x000000037800780c */ /* 0x000fda0003f05270 */
[----:B------:R-:W-:Y:S05]  /*1560*/  @!P0 BRA `(.L_x_19) ;  /* 0x0000000000048947 */ /* 0x000fea0003800000 */
[----:B------:R-:W-:Y:S01]  /*1570*/  BPT.TRAP 0x1 ;  /* 0x000000040000795c */ /* 0x000fe20000300000 */
.L_x_19:
[----:B------:R-:W-:Y:S02]  /*1580*/  IMAD.U32 R3, RZ, RZ, UR39 ;  /* 0x00000027ff037e24 */ /* 0x000fe4000f8e00ff */
[----:B------:R-:W-:-:S03]  /*1590*/  IMAD.U32 R0, RZ, RZ, UR38 ;  /* 0x00000026ff007e24 */ /* 0x000fc6000f8e00ff */
[----:B------:R-:W-:Y:S02]  /*15a0*/  LEA R3, R3, UR41, 0x3 ;  /* 0x0000002903037c11 */ /* 0x000fe4000f8e18ff */
[----:B------:R-:W-:-:S04]  /*15b0*/  SHF.L.U32 R0, R0, 0x1f, RZ ;  /* 0x0000001f00007819 */ /* 0x000fc800000006ff */
[----:B------:R2:W3:Y:S01]  /*15c0*/  SYNCS.PHASECHK.TRANS64.TRYWAIT P1, [R3+URZ], R0 ;  /* 0x00000000030075a7 */ /* 0x0004e2000802017f */
[----:B------:R-:W-:Y:S05]  /*15d0*/  @!P0 BRA `(.L_x_20) ;  /* 0x0000000000048947 */ /* 0x000fea0003800000 */
[----:B------:R-:W-:Y:S01]  /*15e0*/  BPT.TRAP 0x1 ;  /* 0x000000040000795c */ /* 0x000fe20000300000 */
.L_x_20:
[----:B---3--:R-:W-:Y:S05]  /*15f0*/  @P1 BRA `(.L_x_21) ;  /* 0x0000000000081947 */ /* 0x008fea0003800000 */
[----:B------:R-:W3:Y:S02]  /*1600*/  SYNCS.PHASECHK.TRANS64.TRYWAIT P1, [R3+URZ], R0 ;  /* 0x00000000030075a7 */ /* 0x000ee4000802017f */
[----:B---3--:R-:W-:Y:S05]  /*1610*/  @!P1 BRA `(.L_x_22) ;  /* 0x0000008400ec9947 */ /* 0x008fea0003800000 */
.L_x_21:
[----:B------:R-:W-:-:S04]  /*1620*/  UISETP.LT.AND UP0, UPT, UR40, 0x1, UPT ;  /* 0x000000012800788c */ /* 0x000fc8000bf01270 */
[----:B------:R-:W-:-:S06]  /*1630*/  USEL UR4, UR40, 0x1, UP0 ;  /* 0x0000000128047887 */ /* 0x000fcc0008000000 */
[----:B--23--:R-:W-:Y:S01]  /*1640*/  IMAD.U32 R0, RZ, RZ, UR4 ;  /* 0x00000004ff007e24 */ /* 0x00cfe2000f8e00ff */
[----:B------:R-:W-:Y:S05]  /*1650*/  WARPSYNC.ALL ;  /* 0x0000000000007948 */ /* 0x000fea0003800000 */
[----:B------:R-:W-:-:S04]  /*1660*/  IADD3 R0, -R0, UR40, RZ ;  /* 0x0000002800007c10 */ /* 0x000fc8000fffe1ff */
[----:B------:R-:W-:Y:S01]  /*1670*/  ISETP.GE.AND P1, PT, R0, 0x1, PT ;  /* 0x000000010000780c */ /* 0x000fe20003f26270 */
[----:B------:R-:W-:Y:S01]  /*1680*/  UIADD3 UR4, UR41, 0x27180, URZ ;  /* 0x0002718029047890 */ /* 0x000fe2000fffe03f */
[----:B------:R-:W-:Y:S01]  /*1690*/  WARPGROUP.ARRIVE ;  /* 0x00000000000079c5 */ /* 0x000fe20000000000 */
[----:B------:R-:W-:Y:S01]  /*16a0*/  UMOV UR9, 0x80000020 ;  /* 0x8000002000097882 */ /* 0x000fe20000000000 */
[----:B------:R-:W-:Y:S01]  /*16b0*/  UMOV UR11, 0x80000020 ;  /* 0x80000020000b7882 */ /* 0x000fe20000000000 */
[----:B------:R-:W-:Y:S02]  /*16c0*/  USHF.R.U32.HI UR5, URZ, 0x4, UR4 ;  /* 0x000000043f057899 */ /* 0x000fe40008011604 */
[----:B------:R-:W-:Y:S02]  /*16d0*/  ULOP3.LUT UR4, UR42, 0x10000, URZ, 0xfc, !UPT ;  /* 0x000100002a047892 */ /* 0x000fe4000f8efc3f */
[----:B------:R-:W-:Y:S02]  /*16e0*/  ULOP3.LUT UR5, UR5, 0x3fff, URZ, 0xc0, !UPT ;  /* 0x00003fff05057892 */ /* 0x000fe4000f8ec03f */
[----:B------:R-:W-:-:S02]  /*16f0*/  UIMAD UR8, UR39, 0x300, UR4 ;  /* 0x00000300270878a4 */ /* 0x000fc4000f8e0204 */
[----:B------:R-:W-:Y:S01]  /*1700*/  ULOP3.LUT UR5, UR5, 0x10000, URZ, 0xfc, !UPT ;  /* 0x0001000005057892 */ /* 0x000fe2000f8efc3f */
[----:B------:R-:W-:Y:S01]  /*1710*/  UMOV UR13, UR9 ;  /* 0x00000009000d7c82 */ /* 0x000fe20008000000 */
[----:B------:R-:W-:Y:S02]  /*1720*/  UMOV UR15, 0x80000020 ;  /* 0x80000020000f7882 */ /* 0x000fe40000000000 */
[----:B------:R-:W-:Y:S01]  /*1730*/  UIMAD UR10, UR39, 0x140, UR5 ;  /* 0x00000140270a78a4 */ /* 0x000fe2000f8e0205 */
[----:B------:R-:W-:Y:S01]  /*1740*/  UMOV UR12, UR8 ;  /* 0x00000008000c7c82 */ /* 0x000fe20008000000 */
[----:B------:R-:W-:Y:S02]  /*1750*/  UMOV UR16, UR8 ;  /* 0x0000000800107c82 */ /* 0x000fe40008000000 */
[----:B------:R-:W-:Y:S02]  /*1760*/  UIADD3 UR14, UR10, 0x40, URZ ;  /* 0x000000400a0e7890 */ /* 0x000fe4000fffe03f */
[----:B------:R-:W-:Y:S01]  /*1770*/  UIADD3 UR18, UR10, 0x80, URZ ;  /* 0x000000800a127890 */ /* 0x000fe2000fffe03f */
[----:B------:R-:W-:-:S02]  /*1780*/  UMOV UR17, UR9 ;  /* 0x0000000900117c82 */ /* 0x000fc40008000000 */
[----:B------:R-:W-:Y:S01]  /*1790*/  HGMMA.64x16x16.F32.BF16 R96, gdesc[UR8], RZ, !UPT, gsb0 ;  /* 0x00200000086079f0 */ /* 0x000fe2000c0018ff */
[----:B------:R-:W-:Y:S01]  /*17a0*/  UMOV UR19, 0x80000020 ;  /* 0x8000002000137882 */ /* 0x000fe20000000000 */
[----:B------:R-:W-:Y:S01]  /*17b0*/  UIADD3 UR22, UR10, 0xc0, URZ ;  /* 0x000000c00a167890 */ /* 0x000fe2000fffe03f */
[----:B------:R-:W-:Y:S01]  /*17c0*/  UMOV UR20, UR8 ;  /* 0x0000000800147c82 */ /* 0x000fe20008000000 */
[----:B------:R-:W-:Y:S01]  /*17d0*/  UMOV UR21, UR9 ;  /* 0x0000000900157c82 */ /* 0x000fe20008000000 */
[----:B------:R-:W-:Y:S01]  /*17e0*/  UMOV UR23, 0x80000020 ;  /* 0x8000002000177882 */ /* 0x000fe20000000000 */
[----:B------:R-:W-:Y:S01]  /*17f0*/  UIADD3 UR26, UR10, 0x100, URZ ;  /* 0x000001000a1a7890 */ /* 0x000fe2000fffe03f */
[----:B------:R-:W-:Y:S01]  /*1800*/  UMOV UR24, UR8 ;  /* 0x0000000800187c82 */ /* 0x000fe20008000000 */
[----:B------:R-:W-:Y:S01]  /*1810*/  UMOV UR25, UR9 ;  /* 0x0000000900197c82 */ /* 0x000fe20008000000 */
[----:B------:R-:W-:Y:S01]  /*1820*/  UMOV UR27, 0x80000020 ;  /* 0x80000020001b7882 */ /* 0x000fe20000000000 */
[----:B------:R-:W-:-:S02]  /*1830*/  UIADD3 UR6, UR8, 0x200, URZ ;  /* 0x0000020008067890 */ /* 0x000fc4000fffe03f */
[----:B------:R-:W-:Y:S01]  /*1840*/  UIADD3 UR7, UR8, 0x202, URZ ;  /* 0x0000020208077890 */ /* 0x000fe2000fffe03f */
[----:B------:R-:W-:Y:S02]  /*1850*/  WARPGROUP.DEPBAR.LE gsb0, 0x0 ;  /* 0x00008000000079c5 */ /* 0x000fe40000010000 */
[----:B------:R-:W-:-:S06]  /*1860*/  WARPGROUP.ARRIVE ;  /* 0x00000000000079c5 */ /* 0x000fcc0000000000 */
[----:B------:R-:W-:Y:S03]  /*1870*/  HGMMA.64x16x16.F32.BF16 R80, gdesc[UR12], RZ, !UPT, gsb0 ;  /* 0x002000000c5079f0 */ /* 0x000fe6000c0018ff */
        /* <DEDUP_REMOVED lines=8> */
[----:B------:R-:W-:Y:S01]  /*1900*/  HGMMA.64x16x16.F32.BF16 R32, gdesc[UR24], RZ, !UPT, gsb0 ;  /* 0x00200000182079f0 */ /* 0x000fe2000c0018ff */
[----:B------:R-:W-:Y:S01]  /*1910*/  UMOV UR24, UR6 ;  /* 0x0000000600187c82 */ /* 0x000fe20008000000 */
[----:B------:R-:W-:Y:S01]  /*1920*/  UMOV UR25, 0x80000020 ;  /* 0x8000002000197882 */ /* 0x000fe20000000000 */
[----:B------:R-:W-:Y:S01]  /*1930*/  UMOV UR20, UR24 ;  /* 0x0000001800147c82 */ /* 0x000fe20008000000 */
[----:B------:R-:W-:Y:S01]  /*1940*/  UMOV UR21, UR25 ;  /* 0x0000001900157c82 */ /* 0x000fe20008000000 */
[----:B------:R-:W-:Y:S01]  /*1950*/  UMOV UR16, UR24 ;  /* 0x0000001800107c82 */ /* 0x000fe20008000000 */
[----:B------:R-:W-:Y:S01]  /*1960*/  UMOV UR17, UR25 ;  /* 0x0000001900117c82 */ /* 0x000fe20008000000 */
[----:B------:R-:W-:Y:S01]  /*1970*/  UMOV UR12, UR24 ;  /* 0x00000018000c7c82 */ /* 0x000fe20008000000 */
[----:B------:R-:W-:Y:S01]  /*1980*/  UMOV UR13, UR25 ;  /* 0x00000019000d7c82 */ /* 0x000fe20008000000 */
[----:B------:R-:W-:Y:S01]  /*1990*/  UIADD3 UR6, UR10, 0xc2, URZ ;  /* 0x000000c20a067890 */ /* 0x000fe2000fffe03f */
[----:B------:R-:W-:-:S02]  /*19a0*/  WARPGROUP.DEPBAR.LE gsb0, 0x0 ;  /* 0x00008000000079c5 */ /* 0x000fc40000010000 */
[----:B------:R-:W-:-:S06]  /*19b0*/  WARPGROUP.ARRIVE ;  /* 0x00000000000079c5 */ /* 0x000fcc0000000000 */
[----:B------:R-:W-:Y:S01]  /*19c0*/  HGMMA.64x16x16.F32.BF16 R24, gdesc[UR24], RZ, !UPT, gsb0 ;  /* 0x00200000181879f0 */ /* 0x000fe2000c0018ff */
[----:B------:R-:W-:Y:S01]  /*19d0*/  UMOV UR26, UR10 ;  /* 0x0000000a001a7c82 */ /* 0x000fe20008000000 */
[----:B------:R-:W-:Y:S01]  /*19e0*/  UMOV UR27, UR11 ;  /* 0x0000000b001b7c82 */ /* 0x000fe20008000000 */
[----:B------:R-:W-:Y:S01]  /*19f0*/  UMOV UR11, 0x80000020 ;  /* 0x80000020000b7882 */ /* 0x000fe20000000000 */
[----:B------:R-:W-:Y:S02]  /*1a00*/  WARPGROUP.DEPBAR.LE gsb0, 0x0 ;  /* 0x00008000000079c5 */ /* 0x000fe40000010000 */
[----:B------:R-:W-:-:S06]  /*1a10*/  WARPGROUP.ARRIVE ;  /* 0x00000000000079c5 */ /* 0x000fcc0000000000 */
[----:B------:R-:W-:Y:S01]  /*1a20*/  HGMMA.64x16x16.F32.BF16 R40, gdesc[UR20], RZ, !UPT, gsb0 ;  /* 0x00200000142879f0 */ /* 0x000fe2000c0018ff */
[----:B------:R-:W-:Y:S01]  /*1a30*/  UIADD3 UR22, UR10, 0x82, URZ ;  /* 0x000000820a167890 */ /* 0x000fe2000fffe03f */
        /* <DEDUP_REMOVED lines=9> */
[----:B------:R-:W-:Y:S02]  /*1ad0*/  UIADD3 UR12, UR8, 0x2, URZ ;  /* 0x00000002080c7890 */ /* 0x000fe4000fffe03f */
[----:B------:R-:W-:Y:S01]  /*1ae0*/  UIADD3 UR14, UR10, 0x2, URZ ;  /* 0x000000020a0e7890 */ /* 0x000fe2000fffe03f */
[----:B------:R-:W-:Y:S01]  /*1af0*/  UMOV UR13, 0x80000020 ;  /* 0x80000020000d7882 */ /* 0x000fe20000000000 */
[----:B------:R-:W-:Y:S01]  /*1b00*/  UMOV UR15, 0x80000020 ;  /* 0x80000020000f7882 */ /* 0x000fe20000000000 */
[----:B------:R-:W-:Y:S02]  /*1b10*/  UMOV UR17, UR13 ;  /* 0x0000000d00117c82 */ /* 0x000fe40008000000 */
[----:B------:R-:W-:Y:S01]  /*1b20*/  UMOV UR16, UR12 ;  /* 0x0000000c00107c82 */ /* 0x000fe20008000000 */
[----:B------:R-:W-:Y:S01]  /*1b30*/  UMOV UR20, UR12 ;  /* 0x0000000c00147c82 */ /* 0x000fe20008000000 */
[----:B------:R-:W-:Y:S01]  /*1b40*/  UMOV UR21, UR13 ;  /* 0x0000000d00157c82 */ /* 0x000fe20008000000 */
[----:B------:R-:W-:Y:S01]  /*1b50*/  UMOV UR8, UR12 ;  /* 0x0000000c00087c82 */ /* 0x000fe20008000000 */
[----:B------:R-:W-:Y:S01]  /*1b60*/  UMOV UR9, UR13 ;  /* 0x0000000d00097c82 */ /* 0x000fe20008000000 */
[----:B------:R-:W-:-:S02]  /*1b70*/  WARPGROUP.DEPBAR.LE gsb0, 0x0 ;  /* 0x00008000000079c5 */ /* 0x000fc40000010000 */
[----:B------:R-:W-:-:S06]  /*1b80*/  WARPGROUP.ARRIVE ;  /* 0x00000000000079c5 */ /* 0x000fcc0000000000 */
[----:B------:R-:W-:Y:S01]  /*1b90*/  HGMMA.64x16x16.F32.BF16 R88, gdesc[UR24], RZ, !UPT, gsb0 ;  /* 0x00200000185879f0 */ /* 0x000fe2000c0018ff */
[----:B------:R-:W-:Y:S01]  /*1ba0*/  UIADD3 UR26, UR10, 0x102, URZ ;  /* 0x000001020a1a7890 */ /* 0x000fe2000fffe03f */
[----:B------:R-:W-:Y:S02]  /*1bb0*/  UMOV UR24, UR12 ;  /* 0x0000000c00187c82 */ /* 0x000fe40008000000 */
[----:B------:R-:W-:Y:S01]  /*1bc0*/  UMOV UR10, UR6 ;  /* 0x00000006000a7c82 */ /* 0x000fe20008000000 */
[----:B------:R-:W-:Y:S01]  /*1bd0*/  UMOV UR25, UR13 ;  /* 0x0000000d00197c82 */ /* 0x000fe20008000000 */
[----:B------:R-:W-:Y:S01]  /*1be0*/  UMOV UR27, 0x80000020 ;  /* 0x80000020001b7882 */ /* 0x000fe20000000000 */
[----:B------:R-:W-:Y:S02]  /*1bf0*/  WARPGROUP.DEPBAR.LE gsb0, 0x0 ;  /* 0x00008000000079c5 */ /* 0x000fe40000010000 */
[----:B------:R-:W-:-:S06]  /*1c00*/  WARPGROUP.ARRIVE ;  /* 0x00000000000079c5 */ /* 0x000fcc0000000000 */
[----:B------:R-:W-:Y:S03]  /*1c10*/  HGMMA.64x16x16.F32.BF16 R96, gdesc[UR12], R96, gsb0 ;  /* 0x002000000c6079f0 */ /* 0x000fe60008001860 */
        /* <DEDUP_REMOVED lines=11> */
[----:B------:R-:W-:Y:S01]  /*1cd0*/  HGMMA.64x16x16.F32.BF16 R32, gdesc[UR24], R32, gsb0 ;  /* 0x00200000182079f0 */ /* 0x000fe20008001820 */
        /* <DEDUP_REMOVED lines=8> */
[----:B------:R-:W-:Y:S01]  /*1d60*/  UMOV UR12, UR24 ;  /* 0x00000018000c7c82 */ /* 0x000fe20008000000 */
[----:B------:R-:W-:Y:S01]  /*1d70*/  UMOV UR13, UR25 ;  /* 0x00000019000d7c82 */ /* 0x000fe20008000000 */
[----:B------:R-:W-:-:S02]  /*1d80*/  WARPGROUP.DEPBAR.LE gsb0, 0x0 ;  /* 0x00008000000079c5 */ /* 0x000fc40000010000 */
        /* <DEDUP_REMOVED lines=15> */
[----:B------:R-:W-:Y:S05]  /*1e80*/  @!P1 BRA `(.L_x_23) ;  /* 0x00000008008c9947 */ /* 0x000fea0003800000 */
[----:B------:R-:W-:Y:S01]  /*1e90*/  UIADD3 UR6, UR39, 0x1, URZ ;  /* 0x0000000127067890 */ /* 0x000fe2000fffe03f */
[----:B------:R-:W-:Y:S02]  /*1ea0*/  IMAD.MOV.U32 R3, RZ, RZ, R0 ;  /* 0x000000ffff037224 */ /* 0x000fe400078e0000 */
[----:B01----:R-:W-:Y:S01]  /*1eb0*/  IMAD.U32 R4, RZ, RZ, UR39 ;  /* 0x00000027ff047e24 */ /* 0x003fe2000f8e00ff */
[----:B------:R-:W-:-:S04]  /*1ec0*/  UISETP.NE.AND UP0, UPT, UR6, 0xd, UPT ;  /* 0x0000000d0600788c */ /* 0x000fc8000bf05270 */
[----:B------:R-:W-:Y:S02]  /*1ed0*/  USEL UR7, URZ, 0x1, UP0 ;  /* 0x000000013f077887 */ /* 0x000fe40008000000 */
[----:B------:R-:W-:Y:S02]  /*1ee0*/  USEL UR6, UR6, URZ, UP0 ;  /* 0x0000003f06067287 */ /* 0x000fe40008000000 */
[----:B------:R-:W-:-:S06]  /*1ef0*/  ULOP3.LUT UR7, UR38, UR7, URZ, 0x3c, !UPT ;  /* 0x0000000726077292 */ /* 0x000fcc000f8e3c3f */
[----:B------:R-:W-:-:S07]  /*1f00*/  IMAD.U32 R7, RZ, RZ, UR7 ;  /* 0x00000007ff077e24 */ /* 0x000fce000f8e00ff */
.L_x_30:
[----:B------:R-:W-:Y:S05]  /*1f10*/  @!P0 BRA `(.L_x_24) ;  /* 0x0000000000048947 */ /* 0x000fea0003800000 */
[----:B------:R-:W-:Y:S01]  /*1f20*/  BPT.TRAP 0x1 ;  /* 0x000000040000795c */ /* 0x000fe20000300000 */
.L_x_24:
[----:B------:R-:W-:Y:S01]  /*1f30*/  ULEA UR7, UR6, UR41, 0x3 ;  /* 0x0000002906077291 */ /* 0x000fe2000f8e183f */
[----:B------:R-:W-:-:S08]  /*1f40*/  SHF.L.U32 R5, R7, 0x1f, RZ ;  /* 0x0000001f07057819 */ /* 0x000fd000000006ff */
[----:B------:R0:W1:Y:S01]  /*1f50*/  SYNCS.PHASECHK.TRANS64.TRYWAIT P1, [UR7], R5 ;  /* 0x00000005ff0075a7 */ /* 0x0000620008020147 */
[----:B------:R-:W-:Y:S05]  /*1f60*/  @!P0 BRA `(.L_x_25) ;  /* 0x0000000000048947 */ /* 0x000fea0003800000 */
[----:B------:R-:W-:Y:S01]  /*1f70*/  BPT.TRAP 0x1 ;  /* 0x000000040000795c */ /* 0x000fe20000300000 */
.L_x_25:
[----:B-1----:R-:W-:Y:S05]  /*1f80*/  @P1 BRA `(.L_x_26) ;  /* 0x0000000000081947 */ /* 0x002fea0003800000 */
[----:B------:R-:W1:Y:S02]  /*1f90*/  SYNCS.PHASECHK.TRANS64.TRYWAIT P1, [UR7], R5 ;  /* 0x00000005ff0075a7 */ /* 0x000e640008020147 */
[----:B-1----:R-:W-:Y:S05]  /*1fa0*/  @!P1 BRA `(.L_x_27) ;  /* 0x0000007c009c9947 */ /* 0x002fea0003800000 */
.L_x_26:
[----:B------:R-:W-:Y:S01]  /*1fb0*/  UIMAD UR7, UR6, 0x300, UR4 ;  /* 0x00000300060778a4 */ /* 0x000fe2000f8e0204 */
[----:B------:R-:W-:Y:S01]  /*1fc0*/  WARPGROUP.ARRIVE ;  /* 0x00000000000079c5 */ /* 0x000fe20000000000 */
[----:B------:R-:W-:Y:S01]  /*1fd0*/  UIMAD UR28, UR6, 0x140, UR5 ;  /* 0x00000140061c78a4 */ /* 0x000fe2000f8e0205 */
[----:B------:R-:W-:Y:S01]  /*1fe0*/  UMOV UR9, 0x80000020 ;  /* 0x8000002000097882 */ /* 0x000fe20000000000 */
[----:B------:R-:W-:Y:S02]  /*1ff0*/  UMOV UR11, 0x80000020 ;  /* 0x80000020000b7882 */ /* 0x000fe40000000000 */
[----:B------:R-:W-:Y:S01]  /*2000*/  UIADD3 UR14, UR28, 0x40, URZ ;  /* 0x000000401c0e7890 */ /* 0x000fe2000fffe03f */
[----:B------:R-:W-:Y:S02]  /*2010*/  UMOV UR8, UR7 ;  /* 0x0000000700087c82 */ /* 0x000fe40008000000 */
[----:B------:R-:W-:Y:S01]  /*2020*/  UMOV UR10, UR28 ;  /* 0x0000001c000a7c82 */ /* 0x000fe20008000000 */
[----:B------:R-:W-:Y:S01]  /*2030*/  UMOV UR12, UR8 ;  /* 0x00000008000c7c82 */ /* 0x000fe20008000000 */
[----:B------:R-:W-:Y:S01]  /*2040*/  HGMMA.64x16x16.F32.BF16 R96, gdesc[UR8], R96, gsb0 ;  /* 0x00200000086079f0 */ /* 0x000fe20008001860 */
[----:B------:R-:W-:Y:S01]  /*2050*/  UMOV UR13, UR9 ;  /* 0x00000009000d7c82 */ /* 0x000fe20008000000 */
        /* <DEDUP_REMOVED lines=14> */
[----:B------:R-:W-:Y:S01]  /*2140*/  UMOV UR9, 0x80000020 ;  /* 0x8000002000097882 */ /* 0x000fe20000000000 */
[----:B------:R-:W-:-:S02]  /*2150*/  WARPGROUP.DEPBAR.LE gsb0, 0x0 ;  /* 0x00008000000079c5 */ /* 0x000fc40000010000 */
[----:B------:R-:W-:-:S06]  /*2160*/  WARPGROUP.ARRIVE ;  /* 0x00000000000079c5 */ /* 0x000fcc0000000000 */
[----:B------:R-:W-:Y:S01]  /*2170*/  HGMMA.64x16x16.F32.BF16 R80, gdesc[UR12], R80, gsb0 ;  /* 0x002000000c5079f0 */ /* 0x000fe20008001850 */
[----:B------:R-:W-:Y:S02]  /*2180*/  UIADD3 UR12, UR7, 0x200, URZ ;  /* 0x00000200070c7890 */ /* 0x000fe4000fffe03f */
[----:B------:R-:W-:Y:S01]  /*2190*/  UIADD3 UR7, UR7, 0x202, URZ ;  /* 0x0000020207077890 */ /* 0x000fe2000fffe03f */
        /* <DEDUP_REMOVED lines=17> */
[----:B------:R-:W-:Y:S02]  /*22b0*/  WARPGROUP.DEPBAR.LE gsb0, 0x0 ;  /* 0x00008000000079c5 */ /* 0x000fe40000010000 */
[----:B------:R-:W-:-:S06]  /*22c0*/  WARPGROUP.ARRIVE ;  /* 0x00000000000079c5 */ /* 0x000fcc0000000000 */
[----:B------:R-:W-:Y:S01]  /*22d0*/  HGMMA.64x16x16.F32.BF16 R24, gdesc[UR24], R24, gsb0 ;  /* 0x00200000181879f0 */ /* 0x000fe20008001818 */
[----:B------:R-:W-:Y:S01]  /*22e0*/  UMOV UR26, UR10 ;  /* 0x0000000a001a7c82 */ /* 0x000fe20008000000 */
[----:B------:R-:W-:Y:S01]  /*22f0*/  UMOV UR27, UR11 ;  /* 0x0000000b001b7c82 */ /* 0x000fe20008000000 */
[----:B------:R-:W-:Y:S01]  /*2300*/  UIADD3 UR10, UR28, 0x2, URZ ;  /* 0x000000021c0a7890 */ /* 0x000fe2000fffe03f */
[----:B------:R-:W-:Y:S01]  /*2310*/  UMOV UR11, 0x80000020 ;  /* 0x80000020000b7882 */ /* 0x000fe20000000000 */
[----:B------:R-:W-:Y:S02]  /*2320*/  WARPGROUP.DEPBAR.LE gsb0, 0x0 ;  /* 0x00008000000079c5 */ /* 0x000fe40000010000 */
[----:B------:R-:W-:-:S06]  /*2330*/  WARPGROUP.ARRIVE ;  /* 0x00000000000079c5 */ /* 0x000fcc0000000000 */
[----:B------:R-:W-:Y:S01]  /*2340*/  HGMMA.64x16x16.F32.BF16 R40, gdesc[UR20], R40, gsb0 ;  /* 0x00200000142879f0 */ /* 0x000fe20008001828 */
[----:B------:R-:W-:Y:S01]  /*2350*/  UIADD3 UR22, UR28, 0xc2, URZ ;  /* 0x000000c21c167890 */ /* 0x000fe2000fffe03f */
[----:B------:R-:W-:Y:S01]  /*2360*/  UMOV UR20, UR8 ;  /* 0x0000000800147c82 */ /* 0x000fe20008000000 */
[----:B------:R-:W-:Y:S01]  /*2370*/  UMOV UR21, UR9 ;  /* 0x0000000900157c82 */ /* 0x000fe20008000000 */
        /* <DEDUP_REMOVED lines=64> */
[----:B------:R-:W-:Y:S01]  /*2780*/  BPT.TRAP 0x1 ;  /* 0x000000040000795c */ /* 0x000fe20000300000 */
.L_x_28:
[----:B------:R-:W-:-:S13]  /*2790*/  ISETP.NE.AND P1, PT, R23, RZ, PT ;  /* 0x000000ff1700720c */ /* 0x000fda0003f25270 */
[----:B01----:R-:W-:-:S05]  /*27a0*/  @P1 LEA R5, R4, UR41, 0x3 ;  /* 0x0000002904051c11 */ /* 0x003fca000f8e18ff */
[----:B------:R-:W-:-:S05]  /*27b0*/  @P1 VIADD R5, R5, 0x68 ;  /* 0x0000006805051836 */ /* 0x000fca0000000000 */
[----:B------:R-:W-:-:S04]  /*27c0*/  @P1 PRMT R5, R22, 0x654, R5 ;  /* 0x0000065416051816 */ /* 0x000fc80000000005 */
[----:B------:R0:W-:Y:S01]  /*27d0*/  @P1 SYNCS.ARRIVE.TRANS64.RED.A1T0 RZ, [R5+URZ], RZ ;  /* 0x000000ff05ff19a7 */ /* 0x0001e2000810043f */
[----:B------:R-:W-:-:S13]  /*27e0*/  ISETP.GT.U32.AND P1, PT, R19, 0x1, PT ;  /* 0x000000011300780c */ /* 0x000fda0003f24070 */
[----:B0-----:R-:W-:Y:S05]  /*27f0*/  @P1 BRA `(.L_x_29) ;  /* 0x0000000000041947 */ /* 0x001fea0003800000 */
[----:B------:R-:W-:Y:S01]  /*2800*/  BPT.TRAP 0x1 ;  /* 0x000000040000795c */ /* 0x000fe20000300000 */
.L_x_29:
[----:B------:R-:W-:Y:S01]  /*2810*/  UIADD3 UR6, UR6, 0x1, URZ ;  /* 0x0000000106067890 */ /* 0x000fe2000fffe03f */
[C---:B------:R-:W-:Y:S01]  /*2820*/  ISETP.GT.AND P2, PT, R3.reuse, 0x1, PT ;  /* 0x000000010300780c */ /* 0x040fe20003f44270 */
[----:B------:R-:W-:Y:S02]  /*2830*/  VIADD R4, R4, 0x1 ;  /* 0x0000000104047836 */ /* 0x000fe40000000000 */
[----:B------:R-:W-:Y:S01]  /*2840*/  UISETP.NE.AND UP0, UPT, UR6, 0xd, UPT ;  /* 0x0000000d0600788c */ /* 0x000fe2000bf05270 */
[----:B------:R-:W-:Y:S02]  /*2850*/  VIADD R3, R3, 0xffffffff ;  /* 0xffffffff03037836 */ /* 0x000fe40000000000 */
[C---:B------:R-:W-:Y:S01]  /*2860*/  ISETP.NE.AND P1, PT, R4.reuse, 0xd, PT ;  /* 0x0000000d0400780c */ /* 0x040fe20003f25270 */
[----:B------:R-:W-:Y:S02]  /*2870*/  USEL UR7, URZ, 0x1, UP0 ;  /* 0x000000013f077887 */ /* 0x000fe40008000000 */
[----:B------:R-:W-:Y:S01]  /*2880*/  USEL UR6, UR6, URZ, UP0 ;  /* 0x0000003f06067287 */ /* 0x000fe20008000000 */
[----:B------:R-:W-:-:S03]  /*2890*/  SEL R4, R4, RZ, P1 ;  /* 0x000000ff04047207 */ /* 0x000fc60000800000 */
[----:B------:R-:W-:Y:S01]  /*28a0*/  LOP3.LUT R7, R7, UR7, RZ, 0x3c, !PT ;  /* 0x0000000707077c12 */ /* 0x000fe2000f8e3cff */
[----:B------:R-:W-:Y:S07]  /*28b0*/  @P2 BRA `(.L_x_30) ;  /* 0xfffffff400942947 */ /* 0x000fee000383ffff */
.L_x_23:
[----:B------:R-:W2:Y:S02]  /*28c0*/  LDC R3, c[0x0][0x28c] ;  /* 0x0000a300ff037b82 */ /* 0x000ea40000000800 */
[----:B--2---:R-:W-:-:S13]  /*28d0*/  ISETP.GE.AND P1, PT, R3, 0x1, PT ;  /* 0x000000010300780c */ /* 0x004fda0003f26270 */
[----:B------:R-:W-:Y:S05]  /*28e0*/  @!P1 BRA `(.L_x_31) ;  /* 0x0000000000389947 */ /* 0x000fea0003800000 */
[----:B------:R-:W-:Y:S05]  /*28f0*/  @!P0 BRA `(.L_x_32) ;  /* 0x0000000000048947 */ /* 0x000fea0003800000 */
[----:B------:R-:W-:Y:S01]  /*2900*/  BPT.TRAP 0x1 ;  /* 0x000000040000795c */ /* 0x000fe20000300000 */
.L_x_32:
[----:B------:R-:W-:-:S13]  /*2910*/  ISETP.NE.AND P0, PT, R23, RZ, PT ;  /* 0x000000ff1700720c */ /* 0x000fda0003f05270 */
[----:B------:R-:W-:-:S04]  /*2920*/  @P0 VIADD R0, R0, UR39 ;  /* 0x0000002700000c36 */ /* 0x000fc80008000000 */
[----:B01----:R-:W-:-:S05]  /*2930*/  @P0 IMAD.WIDE.U32 R4, R0, 0x4ec4ec4f, RZ ;  /* 0x4ec4ec4f00040825 */ /* 0x003fca00078e00ff */
[----:B------:R-:W-:-:S05]  /*2940*/  @P0 SHF.R.U32.HI R5, RZ, 0x2, R5 ;  /* 0x00000002ff050819 */ /* 0x000fca0000011605 */
[----:B------:R-:W-:-:S05]  /*2950*/  @P0 IMAD R0, R5, -0xd, R0 ;  /* 0xfffffff305000824 */ /* 0x000fca00078e0200 */
[----:B------:R-:W-:-:S05]  /*2960*/  @P0 LEA R0, R0, UR41, 0x3 ;  /* 0x0000002900000c11 */ /* 0x000fca000f8e18ff */
[----:B------:R-:W-:-:S05]  /*2970*/  @P0 VIADD R3, R0, 0x68 ;  /* 0x0000006800030836 */ /* 0x000fca0000000000 */
[----:B------:R-:W-:-:S04]  /*2980*/  @P0 PRMT R3, R22, 0x654, R3 ;  /* 0x0000065416030816 */ /* 0x000fc80000000003 */
[----:B------:R2:W-:Y:S01]  /*2990*/  @P0 SYNCS.ARRIVE.TRANS64.RED.A1T0 RZ, [R3+URZ], RZ ;  /* 0x000000ff03ff09a7 */ /* 0x0005e2000810043f */
[----:B------:R-:W-:-:S13]  /*29a0*/  ISETP.GT.U32.AND P0, PT, R19, 0x1, PT ;  /* 0x000000011300780c */ /* 0x000fda0003f04070 */
[----:B--2---:R-:W-:Y:S05]  /*29b0*/  @P0 BRA `(.L_x_31) ;  /* 0x0000000000040947 */ /* 0x004fea0003800000 */
[----:B------:R-:W-:Y:S01]  /*29c0*/  BPT.TRAP 0x1 ;  /* 0x000000040000795c */ /* 0x000fe20000300000 */
.L_x_31:
[----:B------:R-:W2:Y:S01]  /*29d0*/  LDC R8, c[0x0][0x288] ;  /* 0x0000a200ff087b82 */ /* 0x000ea20000000800 */
[--C-:B------:R-:W-:Y:S01]  /*29e0*/  SHF.R.U32.HI R0, RZ, 0x2, R18.reuse ;  /* 0x00000002ff007819 */ /* 0x100fe20000011612 */
[----:B------:R-:W-:Y:S01]  /*29f0*/  IMAD R7, R108, 0x50, RZ ;  /* 0x000000506c077824 */ /* 0x000fe200078e02ff */
[----:B01----:R-:W-:Y:S01]  /*2a00*/  SHF.R.U32.HI R5, RZ, 0x7, R18 ;  /* 0x00000007ff057819 */ /* 0x003fe20000011612 */
[----:B------:R-:W-:Y:S01]  /*2a10*/  UIADD3 UR39, UR40, UR39, URZ ;  /* 0x0000002728277290 */ /* 0x000fe2000fffe03f */
[----:B------:R-:W-:Y:S01]  /*2a20*/  LOP3.LUT R3, R0, 0x7, RZ, 0xc0, !PT ;  /* 0x0000000700037812 */ /* 0x000fe200078ec0ff */
[----:B------:R-:W-:Y:S01]  /*2a30*/  IMAD R9, R107, 0xc0, RZ ;  /* 0x000000c06b097824 */ /* 0x000fe200078e02ff */
[C---:B------:R-:W-:Y:S01]  /*2a40*/  LOP3.LUT R4, R18.reuse, 0x60, RZ, 0xc0, !PT ;  /* 0x0000006012047812 */ /* 0x040fe200078ec0ff */
[----:B------:R-:W-:Y:S01]  /*2a50*/  UISETP.GT.U32.AND UP0, UPT, UR39, 0xc, UPT ;  /* 0x0000000c2700788c */ /* 0x000fe2000bf04070 */
[----:B------:R-:W-:Y:S01]  /*2a60*/  LOP3.LUT R0, R5, 0x1, RZ, 0xc0, !PT ;  /* 0x0000000105007812 */ /* 0x000fe200078ec0ff */
[----:B------:R-:W-:Y:S01]  /*2a70*/  IMAD.SHL.U32 R10, R18, 0x2, RZ ;  /* 0x00000002120a7824 */ /* 0x000fe200078e00ff */
[----:B------:R-:W-:Y:S01]  /*2a80*/  SHF.R.U32.HI R4, RZ, 0x1, R4 ;  /* 0x00000001ff047819 */ /* 0x000fe20000011604 */
[----:B------:R-:W-:Y:S01]  /*2a90*/  ULDC UR7, c[0x0][0x284] ;  /* 0x0000a10000077ab9 */ /* 0x000fe20000000800 */
[----:B------:R-:W-:Y:S01]  /*2aa0*/  UISETP.LT.U32.AND UP0, UPT, UR40, 0xd, UP0 ;  /* 0x0000000d2800788c */ /* 0x000fe20008701070 */
[----:B------:R-:W-:Y:S01]  /*2ab0*/  IMAD.SHL.U32 R6, R0, 0x40, RZ ;  /* 0x0000004000067824 */ /* 0x000fe200078e00ff */
[-C--:B------:R-:W-:Y:S01]  /*2ac0*/  IADD3 R5, RZ, -R4.reuse, -R3 ;  /* 0x80000004ff057210 */ /* 0x080fe20007ffe803 */
[----:B------:R-:W-:Y:S01]  /*2ad0*/  UISETP.GE.U32.AND UP1, UPT, UR40, 0xd, UPT ;  /* 0x0000000d2800788c */ /* 0x000fe2000bf26070 */
[----:B------:R-:W-:Y:S01]  /*2ae0*/  SHF.R.S32.HI R113, RZ, 0x1f, R105 ;  /* 0x0000001fff717819 */ /* 0x000fe20000011469 */
[----:B------:R-:W-:Y:S01]  /*2af0*/  ULDC.64 UR8, c[0x0][0x5d0] ;  /* 0x0001740000087ab9 */ /* 0x000fe20000000a00 */
[----:B------:R-:W-:Y:S01]  /*2b00*/  LOP3.LUT R3, R6, 0x40, R3, 0xe2, !PT ;  /* 0x0000004006037812 */ /* 0x000fe200078ee203 */
[----:B------:R-:W-:Y:S01]  /*2b10*/  IMAD R6, R0, -0x40, R5 ;  /* 0xffffffc000067824 */ /* 0x000fe200078e0205 */
[----:B------:R-:W-:Y:S01]  /*2b20*/  LOP3.LUT R10, R7, 0x6, R10, 0xf8, !PT ;  /* 0x00000006070a7812 */ /* 0x000fe200078ef80a */
[----:B------:R-:W-:Y:S01]  /*2b30*/  UIMAD.WIDE.U32 UR4, UR39, 0x4ec4ec4f, URZ ;  /* 0x4ec4ec4f270478a5 */ /* 0x000fe2000f8e003f */
[----:B------:R-:W-:Y:S01]  /*2b40*/  LOP3.LUT R20, R3, R4, RZ, 0xfc, !PT ;  /* 0x0000000403147212 */ /* 0x000fe200078efcff */
[----:B------:R-:W-:Y:S01]  /*2b50*/  USEL UR6, URZ, 0x1, !UP0 ;  /* 0x000000013f067887 */ /* 0x000fe2000c000000 */
[----:B--2---:R-:W-:Y:S01]  /*2b60*/  ISETP.GE.AND P0, PT, R7, R8, PT ;  /* 0x000000080700720c */ /* 0x004fe20003f06270 */
[----:B------:R-:W-:Y:S01]  /*2b70*/  IMAD R4, R113, UR8, RZ ;  /* 0x0000000871047c24 */ /* 0x000fe2000f8e02ff */
[----:B------:R-:W-:Y:S01]  /*2b80*/  LOP3.LUT R0, R18, 0x3, RZ, 0xc0, !PT ;  /* 0x0000000312007812 */ /* 0x000fe200078ec0ff */
[----:B------:R-:W-:Y:S01]  /*2b90*/  USHF.R.U32.HI UR4, URZ, 0x2, UR5 ;  /* 0x000000023f047899 */ /* 0x000fe20008011605 */
[----:B------:R-:W-:Y:S01]  /*2ba0*/  ISETP.GE.OR P0, PT, R9, UR7, P0 ;  /* 0x0000000709007c0c */ /* 0x000fe20008706670 */
[----:B------:R-:W-:Y:S01]  /*2bb0*/  ULOP3.LUT UR38, UR38, UR6, URZ, 0x3c, !UPT ;  /* 0x0000000626267292 */ /* 0x000fe2000f8e3c3f */
[----:B------:R-:W-:Y:S01]  /*2bc0*/  SHF.R.S32.HI R11, RZ, 0x1f, R10 ;  /* 0x0000001fff0b7819 */ /* 0x000fe2000001140a */
[----:B------:R-:W-:Y:S01]  /*2bd0*/  IMAD R0, R0, -0x2, R8 ;  /* 0xfffffffe00007824 */ /* 0x000fe200078e0208 */
[----:B------:R-:W-:Y:S01]  /*2be0*/  UIMAD UR39, UR4, -0xd, UR39 ;  /* 0xfffffff3042778a4 */ /* 0x000fe2000f8e0227 */
[----:B------:R-:W-:Y:S01]  /*2bf0*/  IMAD R13, R105, UR9, R4 ;  /* 0x00000009690d7c24 */ /* 0x000fe2000f8e0204 */
[----:B------:R-:W-:Y:S01]  /*2c00*/  IADD3 R3, -R9, UR7, R6 ;  /* 0x0000000709037c10 */ /* 0x000fe2000fffe106 */
[----:B------:R-:W-:Y:S01]  /*2c10*/  IMAD.WIDE.U32 R4, R105, UR8, R10 ;  /* 0x0000000869047c25 */ /* 0x000fe2000f8e000a */
[----:B------:R-:W-:-:S03]  /*2c20*/  @UP1 ULOP3.LUT UR38, UR38, 0x1, UR4, 0x78, !UPT ;  /* 0x0000000126261892 */ /* 0x000fc6000f8e7804 */
[----:B------:R-:W-:Y:S02]  /*2c30*/  IMAD.MOV.U32 R21, RZ, RZ, RZ ;  /* 0x000000ffff157224 */ /* 0x000fe400078e00ff */
[----:B------:R-:W-:Y:S02]  /*2c40*/  IMAD.IADD R6, R0, 0x1, -R7 ;  /* 0x0000000100067824 */ /* 0x000fe400078e0a07 */
[----:B------:R-:W-:Y:S02]  /*2c50*/  IMAD.IADD R9, R5, 0x1, R13 ;  /* 0x0000000105097824 */ /* 0x000fe400078e020d */
[----:B------:R-:W-:-:S04]  /*2c60*/  IMAD.WIDE R20, R107, 0xc0, R20 ;  /* 0x000000c06b147825 */ /* 0x000fc800078e0214 */
[----:B------:R-:W-:Y:S02]  /*2c70*/  IMAD.MOV.U32 R0, RZ, RZ, -0x1 ;  /* 0xffffffffff007424 */ /* 0x000fe400078e00ff */
[----:B------:R-:W-:Y:S01]  /*2c80*/  IMAD.MOV.U32 R8, RZ, RZ, R4 ;  /* 0x000000ffff087224 */ /* 0x000fe200078e0004 */
[----:B------:R-:W-:Y:S06]  /*2c90*/  @P0 BRA `(.L_x_33) ;  /* 0x0000004c00f80947 */ /* 0x000fec0003800000 */
[----:B------:R-:W0:Y:S01]  /*2ca0*/  LDC.64 R4, c[0x0][0x5c8] ;  /* 0x00017200ff047b82 */ /* 0x000e220000000a00 */
[----:B-----5:R-:W-:Y:S01]  /*2cb0*/  FSETP.NEU.AND P2, PT, R106, RZ, PT ;  /* 0x000000ff6a00720b */ /* 0x020fe20003f4d000 */
[----:B------:R-:W-:Y:S01]  /*2cc0*/  BSSY B0, `(.L_x_33) ;  /* 0x00004fb000007945 */ /* 0x000fe20003800000 */
[----:B------:R-:W-:-:S04]  /*2cd0*/  ISETP.GT.AND P0, PT, R6, RZ, PT ;  /* 0x000000ff0600720c */ /* 0x000fc80003f04270 */
[----:B------:R-:W-:Y:S01]  /*2ce0*/  ISETP.GT.AND P1, PT, R3, RZ, P0 ;  /* 0x000000ff0300720c */ /* 0x000fe20000724270 */
[-C--:B0-----:R-:W-:Y:S02]  /*2cf0*/  IMAD R7, R21, R4.reuse, RZ ;  /* 0x0000000415077224 */ /* 0x081fe400078e02ff */
[----:B------:R-:W-:-:S04]  /*2d00*/  IMAD.WIDE.U32 R114, R20, R4, R8 ;  /* 0x0000000414727225 */ /* 0x000fc800078e0008 */
[----:B------:R-:W-:-:S04]  /*2d10*/  IMAD R7, R20, R5, R7 ;  /* 0x0000000514077224 */ /* 0x000fc800078e0207 */
[----:B------:R-:W-:Y:S01]  /*2d20*/  IMAD.IADD R107, R115, 0x1, R7 ;  /* 0x00000001736b7824 */ /* 0x000fe200078e0207 */
[----:B------:R-:W-:Y:S06]  /*2d30*/  @!P2 BRA `(.L_x_34) ;  /* 0x000000380024a947 */ /* 0x000fec0003800000 */
[----:B------:R-:W0:Y:S01]  /*2d40*/  LDC.64 R108, c[0x0][0x5b8] ;  /* 0x00016e00ff6c7b82 */ /* 0x000e220000000a00 */
[----:B------:R-:W-:-:S07]  /*2d50*/  ULDC.64 UR4, c[0x0][0x5c0] ;  /* 0x0001700000047ab9 */ /* 0x000fce0000000a00 */
[----:B------:R-:W1:Y:S08]  /*2d60*/  LDC.64 R110, c[0x0][0x5b0] ;  /* 0x00016c00ff6e7b82 */ /* 0x000e700000000a00 */
[----:B------:R-:W2:Y:S01]  /*2d70*/  LDC.64 R14, c[0x0][0x5a8] ;  /* 0x00016a00ff0e7b82 */ /* 0x000ea20000000a00 */
[-C--:B0-----:R-:W-:Y:S02]  /*2d80*/  IMAD R8, R113, R108.reuse, RZ ;  /* 0x0000006c71087224 */ /* 0x081fe400078e02ff */
[----:B------:R-:W-:-:S04]  /*2d90*/  IMAD.WIDE.U32 R118, R105, R108, R10 ;  /* 0x0000006c69767225 */ /* 0x000fc800078e000a */
[----:B------:R-:W-:Y:S02]  /*2da0*/  IMAD R109, R105, R109, R8 ;  /* 0x0000006d696d7224 */ /* 0x000fe400078e0208 */
[-C--:B-1----:R-:W-:Y:S02]  /*2db0*/  IMAD R121, R21, R110.reuse, RZ ;  /* 0x0000006e15797224 */ /* 0x082fe400078e02ff */
[----:B------:R-:W-:Y:S02]  /*2dc0*/  IMAD.IADD R117, R119, 0x1, R109 ;  /* 0x0000000177757824 */ /* 0x000fe400078e026d */
[----:B------:R-:W-:Y:S02]  /*2dd0*/  IMAD.MOV.U32 R116, RZ, RZ, R118 ;  /* 0x000000ffff747224 */ /* 0x000fe400078e0076 */
[C---:B------:R-:W-:Y:S02]  /*2de0*/  IMAD R121, R20.reuse, R111, R121 ;  /* 0x0000006f14797224 */ /* 0x040fe400078e0279 */
[----:B------:R-:W-:-:S04]  /*2df0*/  IMAD.WIDE.U32 R8, R20, R110, R116 ;  /* 0x0000006e14087225 */ /* 0x000fc800078e0074 */
[----:B------:R-:W-:Y:S01]  /*2e00*/  IMAD.IADD R7, R9, 0x1, R121 ;  /* 0x0000000109077824 */ /* 0x000fe200078e0279 */
[----:B--2---:R-:W-:-:S04]  /*2e10*/  LEA R12, P2, R8, R14, 0x1 ;  /* 0x0000000e080c7211 */ /* 0x004fc800078408ff */
[----:B------:R-:W-:-:S05]  /*2e20*/  LEA.HI.X R13, R8, R15, R7, 0x1, P2 ;  /* 0x0000000f080d7211 */ /* 0x000fca00010f0c07 */
[----:B------:R0:W2:Y:S01]  /*2e30*/  @P1 LDG.E.LTC128B.U16 R7, desc[UR36][R12.64] ;  /* 0x000000240c071981 */ /* 0x0000a2000c1e1520 */
[----:B------:R-:W-:Y:S01]  /*2e40*/  LEA R8, P2, R114, UR4, 0x1 ;  /* 0x0000000472087c11 */ /* 0x000fe2000f8408ff */
[----:B------:R-:W-:Y:S01]  /*2e50*/  IMAD.WIDE.U32 R112, R20, R110, R10 ;  /* 0x0000006e14707225 */ /* 0x000fe200078e000a */
[----:B------:R-:W-:Y:S01]  /*2e60*/  ISETP.GT.AND P3, PT, R6, 0x1, PT ;  /* 0x000000010600780c */ /* 0x000fe20003f64270 */
[----:B------:R-:W-:Y:S01]  /*2e70*/  BSSY B1, `(.L_x_35) ;  /* 0x0000011000017945 */ /* 0x000fe20003800000 */
[----:B------:R-:W-:Y:S01]  /*2e80*/  SHF.L.U64.HI R115, R110, 0x3, R111 ;  /* 0x000000036e737819 */ /* 0x000fe2000001026f */
[----:B------:R-:W-:Y:S02]  /*2e90*/  IMAD.IADD R113, R121, 0x1, R113 ;  /* 0x0000000179717824 */ /* 0x000fe400078e0271 */
[----:B------:R-:W-:-:S04]  /*2ea0*/  IMAD.WIDE.U32 R112, R105, R108, R112 ;  /* 0x0000006c69707225 */ /* 0x000fc800078e0070 */
[----:B0-----:R-:W-:Y:S01]  /*2eb0*/  IMAD.IADD R13, R109, 0x1, R113 ;  /* 0x000000016d0d7824 */ /* 0x001fe200078e0271 */
[----:B------:R-:W-:-:S04]  /*2ec0*/  LEA R12, P4, R112, R14, 0x1 ;  /* 0x0000000e700c7211 */ /* 0x000fc800078808ff */
[----:B------:R-:W-:Y:S01]  /*2ed0*/  LEA.HI.X R13, R112, R15, R13, 0x1, P4 ;  /* 0x0000000f700d7211 */ /* 0x000fe200020f0c0d */
[----:B--2---:R-:W-:-:S04]  /*2ee0*/  IMAD.U32 R9, R7, 0x10000, RZ ;  /* 0x0001000007097824 */ /* 0x004fc800078e00ff */
[----:B------:R-:W-:-:S04]  /*2ef0*/  FMUL R9, R9, R106 ;  /* 0x0000006a09097220 */ /* 0x000fc80000400000 */
[----:B------:R-:W-:Y:S01]  /*2f00*/  FFMA R96, R96, R104, R9 ;  /* 0x0000006860607223 */ /* 0x000fe20000000009 */
[----:B------:R-:W-:Y:S01]  /*2f10*/  LEA.HI.X R9, R114, UR5, R107, 0x1, P2 ;  /* 0x0000000572097c11 */ /* 0x000fe200090f0c6b */
[----:B------:R-:W-:Y:S01]  /*2f20*/  IMAD.SHL.U32 R114, R110, 0x8, RZ ;  /* 0x000000086e727824 */ /* 0x000fe200078e00ff */
[----:B------:R-:W-:Y:S02]  /*2f30*/  ISETP.GT.AND P2, PT, R3, RZ, P3 ;  /* 0x000000ff0300720c */ /* 0x000fe40001f44270 */
[----:B------:R-:W-:-:S05]  /*2f40*/  F2FP.BF16.F32.PACK_AB R96, RZ, R96 ;  /* 0x00000060ff60723e */ /* 0x000fca00000010ff */
[----:B------:R0:W-:Y:S06]  /*2f50*/  @P1 STG.E.U16 desc[UR36][R8.64], R96 ;  /* 0x0000006008001986 */ /* 0x0001ec000c101524 */
[----:B------:R-:W-:Y:S05]  /*2f60*/  @!P2 BRA `(.L_x_36) ;  /* 0x000000000004a947 */ /* 0x000fea0003800000 */
[----:B------:R1:W5:Y:S02]  /*2f70*/  LDG.E.LTC128B.U16 R7, desc[UR36][R12.64+0x2] ;  /* 0x000002240c077981 */ /* 0x000364000c1e1520 */
.L_x_36:
[----:B------:R-:W-:Y:S05]  /*2f80*/  BSYNC B1 ;  /* 0x0000000000017941 */ /* 0x000fea0003800000 */
.L_x_35:
[----:B-----5:R-:W-:Y:S01]  /*2f90*/  IMAD.U32 R107, R7, 0x10000, RZ ;  /* 0x00010000076b7824 */ /* 0x020fe200078e00ff */
[----:B------:R-:W-:Y:S01]  /*2fa0*/  ISETP.GT.AND P1, PT, R3, 0x8, P0 ;  /* 0x000000080300780c */ /* 0x000fe20000724270 */
[----:B------:R-:W-:Y:S01]  /*2fb0*/  IMAD.WIDE.U32 R124, R20, R110, R114 ;  /* 0x0000006e147c7225 */ /* 0x000fe200078e0072 */
[----:B------:R-:W-:-:S03]  /*2fc0*/  PRMT R126, R7, 0x7610, R126 ;  /* 0x00007610077e7816 */ /* 0x000fc6000000007e */
[----:B0-----:R-:W-:Y:S01]  /*2fd0*/  FMUL R96, R107, R106 ;  /* 0x0000006a6b607220 */ /* 0x001fe20000400000 */
[----:B------:R-:W-:Y:S01]  /*2fe0*/  IMAD.IADD R127, R121, 0x1, R125 ;  /* 0x00000001797f7824 */ /* 0x000fe200078e027d */
[----:B------:R-:W-:Y:S02]  /*2ff0*/  IADD3 R107, P4, R118, R124, RZ ;  /* 0x0000007c766b7210 */ /* 0x000fe40007f9e0ff */
[----:B------:R-:W-:-:S03]  /*3000*/  FFMA R97, R97, R104, R96 ;  /* 0x0000006861617223 */ /* 0x000fc60000000060 */
[----:B------:R-:W-:Y:S01]  /*3010*/  IMAD.X R112, R127, 0x1, R117, P4 ;  /* 0x000000017f707824 */ /* 0x000fe200020e0675 */
[C---:B------:R-:W-:Y:S02]  /*3020*/  LEA R96, P4, R107.reuse, R14, 0x1 ;  /* 0x0000000e6b607211 */ /* 0x040fe400078808ff */
[----:B------:R-:W-:Y:S02]  /*3030*/  F2FP.BF16.F32.PACK_AB R113, RZ, R97 ;  /* 0x00000061ff71723e */ /* 0x000fe400000010ff */
[----:B------:R-:W-:-:S03]  /*3040*/  LEA.HI.X R97, R107, R15, R112, 0x1, P4 ;  /* 0x0000000f6b617211 */ /* 0x000fc600020f0c70 */
[----:B------:R0:W-:Y:S04]  /*3050*/  @P2 STG.E.U16 desc[UR36][R8.64+0x2], R113 ;  /* 0x0000027108002986 */ /* 0x0001e8000c101524 */
[----:B------:R2:W3:Y:S01]  /*3060*/  @P1 LDG.E.LTC128B.U16 R126, desc[UR36][R96.64] ;  /* 0x00000024607e1981 */ /* 0x0004e2000c1e1520 */
[----:B------:R-:W-:Y:S01]  /*3070*/  IMAD.SHL.U32 R7, R4, 0x10, RZ ;  /* 0x0000001004077824 */ /* 0x000fe200078e00ff */
[----:B------:R-:W-:Y:S01]  /*3080*/  IADD3 R122, P2, R10, R124, RZ ;  /* 0x0000007c0a7a7210 */ /* 0x000fe20007f5e0ff */
[----:B------:R-:W-:Y:S03]  /*3090*/  BSSY B1, `(.L_x_37) ;  /* 0x0000011000017945 */ /* 0x000fe60003800000 */
[----:B------:R-:W-:Y:S01]  /*30a0*/  IADD3 R112, P4, R7, R8, RZ ;  /* 0x0000000807707210 */ /* 0x000fe20007f9e0ff */
[----:B------:R-:W-:Y:S01]  /*30b0*/  IMAD.X R123, R11, 0x1, R127, P2 ;  /* 0x000000010b7b7824 */ /* 0x000fe200010e067f */
[----:B------:R-:W-:Y:S01]  /*30c0*/  ISETP.GT.AND P2, PT, R3, 0x8, P3 ;  /* 0x000000080300780c */ /* 0x000fe20001f44270 */
[----:B------:R-:W-:-:S04]  /*30d0*/  IMAD.WIDE.U32 R122, R105, R108, R122 ;  /* 0x0000006c697a7225 */ /* 0x000fc800078e007a */
[----:B------:R-:W-:Y:S01]  /*30e0*/  IMAD.IADD R123, R109, 0x1, R123 ;  /* 0x000000016d7b7824 */ /* 0x000fe200078e027b */
[----:B--2---:R-:W-:-:S04]  /*30f0*/  LEA R96, P5, R122, R14, 0x1 ;  /* 0x0000000e7a607211 */ /* 0x004fc800078a08ff */
[----:B------:R-:W-:Y:S01]  /*3100*/  LEA.HI.X R97, R122, R15, R123, 0x1, P5 ;  /* 0x0000000f7a617211 */ /* 0x000fe200028f0c7b */
[----:B---3--:R-:W-:-:S04]  /*3110*/  IMAD.U32 R107, R126, 0x10000, RZ ;  /* 0x000100007e6b7824 */ /* 0x008fc800078e00ff */
[----:B------:R-:W-:-:S04]  /*3120*/  FMUL R107, R107, R106 ;  /* 0x0000006a6b6b7220 */ /* 0x000fc80000400000 */
[----:B------:R-:W-:Y:S01]  /*3130*/  FFMA R98, R98, R104, R107 ;  /* 0x0000006862627223 */ /* 0x000fe2000000006b */
[----:B------:R-:W-:-:S04]  /*3140*/  SHF.L.U64.HI R107, R4, 0x4, R5 ;  /* 0x00000004046b7819 */ /* 0x000fc80000010205 */
[----:B------:R-:W-:Y:S01]  /*3150*/  F2FP.BF16.F32.PACK_AB R98, RZ, R98 ;  /* 0x00000062ff62723e */ /* 0x000fe200000010ff */
[----:B0-----:R-:W-:-:S05]  /*3160*/  IMAD.X R113, R107, 0x1, R9, P4 ;  /* 0x000000016b717824 */ /* 0x001fca00020e0609 */
[----:B------:R0:W-:Y:S01]  /*3170*/  @P1 STG.E.U16 desc[UR36][R112.64], R98 ;  /* 0x0000006270001986 */ /* 0x0001e2000c101524 */
[----:B------:R-:W-:Y:S05]  /*3180*/  @!P2 BRA `(.L_x_38) ;  /* 0x000000000004a947 */ /* 0x000fea0003800000 */
[----:B------:R2:W5:Y:S02]  /*3190*/  LDG.E.LTC128B.U16 R126, desc[UR36][R96.64+0x2] ;  /* 0x00000224607e7981 */ /* 0x000564000c1e1520 */
.L_x_38:
[----:B------:R-:W-:Y:S05]  /*31a0*/  BSYNC B1 ;  /* 0x0000000000017941 */ /* 0x000fea0003800000 */
.L_x_37:
[----:B-----5:R-:W-:Y:S01]  /*31b0*/  IMAD.U32 R123, R126, 0x10000, RZ ;  /* 0x000100007e7b7824 */ /* 0x020fe200078e00ff */
[----:B------:R-:W-:Y:S01]  /*31c0*/  ISETP.GT.AND P1, PT, R6, 0x8, PT ;  /* 0x000000080600780c */ /* 0x000fe20003f24270 */
[----:B------:R-:W-:Y:S01]  /*31d0*/  BSSY B1, `(.L_x_39) ;  /* 0x000000c000017945 */ /* 0x000fe20003800000 */
[----:B------:R-:W-:Y:S02]  /*31e0*/  IMAD R125, R111, 0x78, RZ ;  /* 0x000000786f7d7824 */ /* 0x000fe400078e02ff */
[----:B0-----:R-:W-:Y:S01]  /*31f0*/  FMUL R98, R123, R106 ;  /* 0x0000006a7b627220 */ /* 0x001fe20000400000 */
[----:B------:R-:W-:-:S03]  /*3200*/  ISETP.GT.AND P4, PT, R3, RZ, P1 ;  /* 0x000000ff0300720c */ /* 0x000fc60000f84270 */
[----:B------:R-:W-:Y:S01]  /*3210*/  FFMA R98, R99, R104, R98 ;  /* 0x0000006863627223 */ /* 0x000fe20000000062 */
[----:B------:R-:W-:-:S04]  /*3220*/  IMAD.MOV.U32 R99, RZ, RZ, R127 ;  /* 0x000000ffff637224 */ /* 0x000fc800078e007f */
[----:B------:R-:W-:-:S04]  /*3230*/  F2FP.BF16.F32.PACK_AB R98, RZ, R98 ;  /* 0x00000062ff62723e */ /* 0x000fc800000010ff */
[----:B------:R-:W-:Y:S01]  /*3240*/  PRMT R122, R98, 0x7610, R122 ;  /* 0x00007610627a7816 */ /* 0x000fe2000000007a */
[----:B------:R-:W-:-:S04]  /*3250*/  IMAD.MOV.U32 R98, RZ, RZ, R124 ;  /* 0x000000ffff627224 */ /* 0x000fc800078e007c */
[----:B------:R0:W-:Y:S01]  /*3260*/  @P2 STG.E.U16 desc[UR36][R112.64+0x2], R122 ;  /* 0x0000027a70002986 */ /* 0x0001e2000c101524 */
[----:B------:R-:W-:Y:S05]  /*3270*/  @!P4 BRA `(.L_x_40) ;  /* 0x000000000004c947 */ /* 0x000fea0003800000 */
[----:B------:R3:W5:Y:S02]  /*3280*/  LDG.E.LTC128B.U16 R126, desc[UR36][R12.64+0x10] ;  /* 0x000010240c7e7981 */ /* 0x000764000c1e1520 */
.L_x_40:
[----:B------:R-:W-:Y:S05]  /*3290*/  BSYNC B1 ;  /* 0x0000000000017941 */ /* 0x000fea0003800000 */
.L_x_39:
[----:B-----5:R-:W-:Y:S01]  /*32a0*/  IMAD.U32 R111, R126, 0x10000, RZ ;  /* 0x000100007e6f7824 */ /* 0x020fe200078e00ff */
[----:B------:R-:W-:Y:S01]  /*32b0*/  BSSY B1, `(.L_x_41) ;  /* 0x000000d000017945 */ /* 0x000fe20003800000 */
[----:B------:R-:W-:-:S04]  /*32c0*/  IMAD.WIDE.U32 R98, R110, 0x78, R98 ;  /* 0x000000786e627825 */ /* 0x000fc800078e0062 */
[----:B------:R-:W-:Y:S01]  /*32d0*/  FMUL R111, R111, R106 ;  /* 0x0000006a6f6f7220 */ /* 0x000fe20000400000 */
[----:B------:R-:W-:Y:S01]  /*32e0*/  IMAD.IADD R127, R99, 0x1, R125 ;  /* 0x00000001637f7824 */ /* 0x000fe200078e027d */
[----:B0-----:R-:W-:Y:S02]  /*32f0*/  IADD3 R122, P2, P5, R118, R98, R114 ;  /* 0x00000062767a7210 */ /* 0x001fe40007d5e072 */
[----:B------:R-:W-:Y:S02]  /*3300*/  FFMA R111, R100, R104, R111 ;  /* 0x00000068646f7223 */ /* 0x000fe4000000006f */
[----:B------:R-:W-:-:S03]  /*3310*/  IADD3.X R123, R117, R127, R115, P2, P5 ;  /* 0x0000007f757b7210 */ /* 0x000fc600017ea473 */
[----:B------:R-:W-:Y:S02]  /*3320*/  F2FP.BF16.F32.PACK_AB R111, RZ, R111 ;  /* 0x0000006fff6f723e */ /* 0x000fe400000010ff */
[----:B------:R-:W-:-:S03]  /*3330*/  ISETP.GT.AND P2, PT, R6, 0x9, PT ;  /* 0x000000090600780c */ /* 0x000fc60003f44270 */
[----:B------:R0:W-:Y:S01]  /*3340*/  @P4 STG.E.U16 desc[UR36][R8.64+0x10], R111 ;  /* 0x0000106f08004986 */ /* 0x0001e2000c101524 */
[----:B------:R-:W-:-:S13]  /*3350*/  ISETP.GT.AND P5, PT, R3, RZ, P2 ;  /* 0x000000ff0300720c */ /* 0x000fda00017a4270 */
[----:B0-----:R-:W-:Y:S05]  /*3360*/  @!P5 BRA `(.L_x_42) ;  /* 0x000000000004d947 */ /* 0x001fea0003800000 */
[----:B------:R0:W5:Y:S02]  /*3370*/  LDG.E.LTC128B.U16 R126, desc[UR36][R12.64+0x12] ;  /* 0x000012240c7e7981 */ /* 0x000164000c1e1520 */
.L_x_42:
[----:B------:R-:W-:Y:S05]  /*3380*/  BSYNC B1 ;  /* 0x0000000000017941 */ /* 0x000fea0003800000 */
.L_x_41:
[----:B-----5:R-:W-:Y:S01]  /*3390*/  IMAD.U32 R111, R126, 0x10000, RZ ;  /* 0x000100007e6f7824 */ /* 0x020fe200078e00ff */
[----:B------:R-:W-:Y:S01]  /*33a0*/  ISETP.GT.AND P4, PT, R3, 0x8, P1 ;  /* 0x000000080300780c */ /* 0x000fe20000f84270 */
[----:B------:R-:W-:Y:S02]  /*33b0*/  BSSY B1, `(.L_x_43) ;  /* 0x0000007000017945 */ /* 0x000fe40003800000 */
[----:B------:R-:W-:-:S04]  /*33c0*/  FMUL R100, R111, R106 ;  /* 0x0000006a6f647220 */ /* 0x000fc80000400000 */
[----:B------:R-:W-:-:S05]  /*33d0*/  FFMA R100, R101, R104, R100 ;  /* 0x0000006865647223 */ /* 0x000fca0000000064 */
[----:B------:R-:W-:-:S05]  /*33e0*/  F2FP.BF16.F32.PACK_AB R100, RZ, R100 ;  /* 0x00000064ff64723e */ /* 0x000fca00000010ff */
[----:B------:R4:W-:Y:S01]  /*33f0*/  @P5 STG.E.U16 desc[UR36][R8.64+0x12], R100 ;  /* 0x0000126408005986 */ /* 0x0009e2000c101524 */
[----:B------:R-:W-:Y:S05]  /*3400*/  @!P4 BRA `(.L_x_44) ;  /* 0x000000000004c947 */ /* 0x000fea0003800000 */
[----:B------:R0:W5:Y:S02]  /*3410*/  LDG.E.LTC128B.U16 R126, desc[UR36][R96.64+0x10] ;  /* 0x00001024607e7981 */ /* 0x000164000c1e1520 */
.L_x_44:
[----:B------:R-:W-:Y:S05]  /*3420*/  BSYNC B1 ;  /* 0x0000000000017941 */ /* 0x000fea0003800000 */
.L_x_43:
        /* <DEDUP_REMOVED lines=9> */
.L_x_46:
[----:B------:R-:W-:Y:S05]  /*34c0*/  BSYNC B1 ;  /* 0x0000000000017941 */ /* 0x000fea0003800000 */
.L_x_45:
[----:B-----5:R-:W-:-:S04]  /*34d0*/  IMAD.U32 R99, R126, 0x10000, RZ ;  /* 0x000100007e637824 */ /* 0x020fc800078e00ff */
[----:B----4-:R-:W-:Y:S01]  /*34e0*/  FMUL R100, R99, R106 ;  /* 0x0000006a63647220 */ /* 0x010fe20000400000 */
[----:B------:R-:W-:-:S03]  /*34f0*/  IADD3 R99, P4, R118, R98, RZ ;  /* 0x0000006276637210 */ /* 0x000fc60007f9e0ff */
[----:B------:R-:W-:Y:S02]  /*3500*/  FFMA R100, R103, R104, R100 ;  /* 0x0000006867647223 */ /* 0x000fe40000000064 */
[----:B------:R-:W-:Y:S01]  /*3510*/  IMAD.X R116, R127, 0x1, R117, P4 ;  /* 0x000000017f747824 */ /* 0x000fe200020e0675 */
[C---:B------:R-:W-:Y:S02]  /*3520*/  LEA R98, P4, R99.reuse, R14, 0x1 ;  /* 0x0000000e63627211 */ /* 0x040fe400078808ff */
[----:B------:R-:W-:Y:S02]  /*3530*/  F2FP.BF16.F32.PACK_AB R100, RZ, R100 ;  /* 0x00000064ff64723e */ /* 0x000fe400000010ff */
[----:B------:R-:W-:Y:S02]  /*3540*/  LEA.HI.X R99, R99, R15, R116, 0x1, P4 ;  /* 0x0000000f63637211 */ /* 0x000fe400020f0c74 */
[----:B0-----:R-:W-:-:S05]  /*3550*/  PRMT R101, R100, 0x7610, R101 ;  /* 0x0000761064657816 */ /* 0x001fca0000000065 */
[----:B------:R0:W-:Y:S01]  /*3560*/  @P5 STG.E.U16 desc[UR36][R112.64+0x12], R101 ;  /* 0x0000126570005986 */ /* 0x0001e2000c101524 */
[----:B------:R-:W-:-:S13]  /*3570*/  ISETP.GT.AND P5, PT, R3, 0x80, P0 ;  /* 0x000000800300780c */ /* 0x000fda00007a4270 */
[----:B------:R4:W2:Y:S01]  /*3580*/  @P5 LDG.E.LTC128B.U16 R126, desc[UR36][R98.64] ;  /* 0x00000024627e5981 */ /* 0x0008a2000c1e1520 */
[----:B------:R-:W-:Y:S01]  /*3590*/  IMAD.WIDE.U32 R116, R110, 0x78, R114 ;  /* 0x000000786e747825 */ /* 0x000fe200078e0072 */
[----:B------:R-:W-:Y:S03]  /*35a0*/  BSSY B1, `(.L_x_47) ;  /* 0x0000016000017945 */ /* 0x000fe60003800000 */
[----:B------:R-:W-:Y:S02]  /*35b0*/  IMAD.IADD R119, R125, 0x1, R117 ;  /* 0x000000017d777824 */ /* 0x000fe400078e0275 */
[----:B------:R-:W-:Y:S02]  /*35c0*/  IMAD.MOV.U32 R118, RZ, RZ, R116 ;  /* 0x000000ffff767224 */ /* 0x000fe400078e0074 */
[----:B------:R-:W-:Y:S02]  /*35d0*/  IMAD R5, R5, 0xf0, RZ ;  /* 0x000000f005057824 */ /* 0x000fe400078e02ff */
[----:B0-----:R-:W-:-:S03]  /*35e0*/  IMAD.WIDE.U32 R100, R20, R110, R118 ;  /* 0x0000006e14647225 */ /* 0x001fc600078e0076 */
[----:B------:R-:W-:-:S04]  /*35f0*/  IADD3 R102, P4, R10, R100, RZ ;  /* 0x000000640a667210 */ /* 0x000fc80007f9e0ff */
[----:B------:R-:W-:-:S03]  /*3600*/  IADD3.X R103, R11, R121, R101, P4, !PT ;  /* 0x000000790b677210 */ /* 0x000fc600027fe465 */
[----:B------:R-:W-:-:S04]  /*3610*/  IMAD.WIDE.U32 R102, R105, R108, R102 ;  /* 0x0000006c69667225 */ /* 0x000fc800078e0066 */
[----:B----4-:R-:W-:Y:S01]  /*3620*/  IMAD.IADD R99, R109, 0x1, R103 ;  /* 0x000000016d637824 */ /* 0x010fe200078e0267 */
[----:B------:R-:W-:-:S04]  /*3630*/  LEA R98, P4, R102, R14, 0x1 ;  /* 0x0000000e66627211 */ /* 0x000fc800078808ff */
[----:B------:R-:W-:Y:S02]  /*3640*/  LEA.HI.X R99, R102, R15, R99, 0x1, P4 ;  /* 0x0000000f66637211 */ /* 0x000fe400020f0c63 */
[----:B------:R-:W-:Y:S01]  /*3650*/  ISETP.GT.AND P4, PT, R3, 0x80, P3 ;  /* 0x000000800300780c */ /* 0x000fe20001f84270 */
[----:B--2---:R-:W-:-:S04]  /*3660*/  IMAD.U32 R101, R126, 0x10000, RZ ;  /* 0x000100007e657824 */ /* 0x004fc800078e00ff */
[----:B------:R-:W-:-:S04]  /*3670*/  FMUL R101, R101, R106 ;  /* 0x0000006a65657220 */ /* 0x000fc80000400000 */
[----:B------:R-:W-:Y:S01]  /*3680*/  FFMA R88, R88, R104, R101 ;  /* 0x0000006858587223 */ /* 0x000fe20000000065 */
[----:B------:R-:W-:-:S04]  /*3690*/  IMAD.WIDE.U32 R100, R4, 0xf0, R112 ;  /* 0x000000f004647825 */ /* 0x000fc800078e0070 */
[----:B------:R-:W-:Y:S01]  /*36a0*/  F2FP.BF16.F32.PACK_AB R88, RZ, R88 ;  /* 0x00000058ff58723e */ /* 0x000fe200000010ff */
[----:B------:R-:W-:Y:S02]  /*36b0*/  IMAD.IADD R103, R101, 0x1, R5 ;  /* 0x0000000165677824 */ /* 0x000fe400078e0205 */
[----:B------:R-:W-:-:S05]  /*36c0*/  @P5 IMAD.MOV.U32 R102, RZ, RZ, R100 ;  /* 0x000000ffff665224 */ /* 0x000fca00078e0064 */
[----:B------:R0:W-:Y:S01]  /*36d0*/  @P5 STG.E.U16 desc[UR36][R102.64], R88 ;  /* 0x0000005866005986 */ /* 0x0001e2000c101524 */
[----:B------:R-:W-:Y:S05]  /*36e0*/  @!P4 BRA `(.L_x_48) ;  /* 0x000000000004c947 */ /* 0x000fea0003800000 */
[----:B------:R2:W5:Y:S02]  /*36f0*/  LDG.E.LTC128B.U16 R126, desc[UR36][R98.64+0x2] ;  /* 0x00000224627e7981 */ /* 0x000564000c1e1520 */
.L_x_48:
[----:B------:R-:W-:Y:S05]  /*3700*/  BSYNC B1 ;  /* 0x0000000000017941 */ /* 0x000fea0003800000 */
.L_x_47:
[----:B-----5:R-:W-:Y:S01]  /*3710*/  IMAD.U32 R21, R126, 0x10000, RZ ;  /* 0x000100007e157824 */ /* 0x020fe200078e00ff */
[----:B------:R-:W-:Y:S01]  /*3720*/  IADD3 R116, P5, R114, R116, RZ ;  /* 0x0000007472747210 */ /* 0x000fe20007fbe0ff */
[----:B------:R-:W-:Y:S01]  /*3730*/  @P4 IMAD.MOV.U32 R114, RZ, RZ, R100 ;  /* 0x000000ffff724224 */ /* 0x000fe200078e0064 */
[----:B------:R-:W-:Y:S01]  /*3740*/  ISETP.GT.AND P0, PT, R3, 0x88, P0 ;  /* 0x000000880300780c */ /* 0x000fe20000704270 */
[----:B0-----:R-:W-:Y:S01]  /*3750*/  FMUL R88, R21, R106 ;  /* 0x0000006a15587220 */ /* 0x001fe20000400000 */
[----:B------:R-:W-:Y:S01]  /*3760*/  BSSY B1, `(.L_x_49) ;  /* 0x000000d000017945 */ /* 0x000fe20003800000 */
[----:B------:R-:W-:Y:S02]  /*3770*/  IMAD.X R117, R119, 0x1, R115, P5 ;  /* 0x0000000177757824 */ /* 0x000fe400028e0673 */
[----:B------:R-:W-:Y:S01]  /*3780*/  FFMA R88, R89, R104, R88 ;  /* 0x0000006859587223 */ /* 0x000fe20000000058 */
[----:B------:R-:W-:Y:S02]  /*3790*/  @P4 IMAD.MOV.U32 R115, RZ, RZ, R103 ;  /* 0x000000ffff734224 */ /* 0x000fe400078e0067 */
[----:B------:R-:W-:-:S02]  /*37a0*/  IMAD.WIDE.U32 R110, R20, R110, R116 ;  /* 0x0000006e146e7225 */ /* 0x000fc400078e0074 */
[----:B------:R-:W-:-:S04]  /*37b0*/  F2FP.BF16.F32.PACK_AB R88, RZ, R88 ;  /* 0x00000058ff58723e */ /* 0x000fc800000010ff */
[----:B------:R-:W-:Y:S02]  /*37c0*/  PRMT R21, R88, 0x7610, R21 ;  /* 0x0000761058157816 */ /* 0x000fe40000000015 */
[----:B------:R-:W-:-:S03]  /*37d0*/  IADD3 R88, P5, R10, R110, RZ ;  /* 0x0000006e0a587210 */ /* 0x000fc60007fbe0ff */
[----:B------:R0:W-:Y:S01]  /*37e0*/  @P4 STG.E.U16 desc[UR36][R114.64+0x2], R21 ;  /* 0x0000021572004986 */ /* 0x0001e2000c101524 */
[----:B------:R-:W-:-:S04]  /*37f0*/  LEA R20, P4, R122, R14, 0x1 ;  /* 0x0000000e7a147211 */ /* 0x000fc800078808ff */
[----:B0-----:R-:W-:Y:S01]  /*3800*/  LEA.HI.X R21, R122, R15, R123, 0x1, P4 ;  /* 0x0000000f7a157211 */ /* 0x001fe200020f0c7b */
[----:B------:R-:W-:Y:S08]  /*3810*/  @!P0 BRA `(.L_x_50) ;  /* 0x0000000000048947 */ /* 0x000ff00003800000 */
[----:B------:R0:W5:Y:S02]  /*3820*/  LDG.E.LTC128B.U16 R126, desc[UR36][R20.64] ;  /* 0x00000024147e7981 */ /* 0x000164000c1e1520 */
.L_x_50:
[----:B------:R-:W-:Y:S05]  /*3830*/  BSYNC B1 ;  /* 0x0000000000017941 */ /* 0x000fea0003800000 */
.L_x_49:
[----:B0----5:R-:W-:Y:S01]  /*3840*/  IMAD.U32 R21, R126, 0x10000, RZ ;  /* 0x000100007e157824 */ /* 0x021fe200078e00ff */
[----:B------:R-:W-:Y:S01]  /*3850*/  IADD3.X R89, R11, R121, R111, P5, !PT ;  /* 0x000000790b597210 */ /* 0x000fe20002ffe46f */
[----:B------:R-:W-:Y:S01]  /*3860*/  BSSY B1, `(.L_x_51) ;  /* 0x000000e000017945 */ /* 0x000fe20003800000 */
[----:B------:R-:W-:Y:S01]  /*3870*/  IADD3 R10, P4, R7, R100, RZ ;  /* 0x00000064070a7210 */ /* 0x000fe20007f9e0ff */
[----:B------:R-:W-:Y:S01]  /*3880*/  FMUL R11, R21, R106 ;  /* 0x0000006a150b7220 */ /* 0x000fe20000400000 */
[----:B------:R-:W-:Y:S01]  /*3890*/  ISETP.GT.AND P3, PT, R3, 0x88, P3 ;  /* 0x000000880300780c */ /* 0x000fe20001f64270 */
[----:B------:R-:W-:-:S04]  /*38a0*/  IMAD.WIDE.U32 R20, R105, R108, R88 ;  /* 0x0000006c69147225 */ /* 0x000fc800078e0058 */
[----:B------:R-:W-:Y:S01]  /*38b0*/  FFMA R11, R90, R104, R11 ;  /* 0x000000685a0b7223 */ /* 0x000fe2000000000b */
[----:B------:R-:W-:Y:S01]  /*38c0*/  IMAD.IADD R109, R109, 0x1, R21 ;  /* 0x000000016d6d7824 */ /* 0x000fe200078e0215 */
[----:B------:R-:W-:-:S03]  /*38d0*/  LEA R14, P5, R20, R14, 0x1 ;  /* 0x0000000e140e7211 */ /* 0x000fc600078a08ff */
[----:B------:R-:W-:Y:S01]  /*38e0*/  F2FP.BF16.F32.PACK_AB R21, RZ, R11 ;  /* 0x0000000bff15723e */ /* 0x000fe200000010ff */
[----:B------:R-:W-:Y:S01]  /*38f0*/  IMAD.X R11, R103, 0x1, R107, P4 ;  /* 0x00000001670b7824 */ /* 0x000fe200020e066b */
[----:B------:R-:W-:-:S04]  /*3900*/  LEA.HI.X R15, R20, R15, R109, 0x1, P5 ;  /* 0x0000000f140f7211 */ /* 0x000fc800028f0c6d */
[----:B------:R0:W-:Y:S01]  /*3910*/  @P0 STG.E.U16 desc[UR36][R10.64], R21 ;  /* 0x000000150a000986 */ /* 0x0001e2000c101524 */
[----:B------:R-:W-:Y:S05]  /*3920*/  @!P3 BRA `(.L_x_52) ;  /* 0x000000000004b947 */ /* 0x000fea0003800000 */
[----:B------:R4:W5:Y:S02]  /*3930*/  LDG.E.LTC128B.U16 R126, desc[UR36][R14.64+0x2] ;  /* 0x000002240e7e7981 */ /* 0x000964000c1e1520 */
.L_x_52:
[----:B------:R-:W-:Y:S05]  /*3940*/  BSYNC B1 ;  /* 0x0000000000017941 */ /* 0x000fea0003800000 */
.L_x_51:
[----:B0----5:R-:W-:Y:S01]  /*3950*/  IMAD.U32 R21, R126, 0x10000, RZ ;  /* 0x000100007e157824 */ /* 0x021fe200078e00ff */
        /* <DEDUP_REMOVED lines=8> */
.L_x_54:
[----:B------:R-:W-:Y:S05]  /*39e0*/  BSYNC B1 ;  /* 0x0000000000017941 */ /* 0x000fea0003800000 */
.L_x_53:
[----:B-----5:R-:W-:Y:S01]  /*39f0*/  IMAD.U32 R21, R126, 0x10000, RZ ;  /* 0x000100007e157824 */ /* 0x020fe200078e00ff */
[----:B------:R-:W-:Y:S01]  /*3a00*/  ISETP.GT.AND P3, PT, R3, 0x80, P2 ;  /* 0x000000800300780c */ /* 0x000fe20001764270 */
[----:B0-----:R-:W-:Y:S01]  /*3a10*/  @P0 IMAD.MOV.U32 R20, RZ, RZ, R100 ;  /* 0x000000ffff140224 */ /* 0x001fe200078e0064 */
[----:B------:R-:W-:Y:S01]  /*3a20*/  BSSY B1, `(.L_x_55) ;  /* 0x0000009000017945 */ /* 0x000fe20003800000 */
[----:B------:R-:W-:-:S04]  /*3a30*/  FMUL R21, R21, R106 ;  /* 0x0000006a15157220 */ /* 0x000fc80000400000 */
[----:B------:R-:W-:-:S05]  /*3a40*/  FFMA R21, R92, R104, R21 ;  /* 0x000000685c157223 */ /* 0x000fca0000000015 */
[----:B------:R-:W-:-:S04]  /*3a50*/  F2FP.BF16.F32.PACK_AB R21, RZ, R21 ;  /* 0x00000015ff15723e */ /* 0x000fc800000010ff */
[----:B------:R-:W-:Y:S01]  /*3a60*/  PRMT R88, R21, 0x7610, R88 ;  /* 0x0000761015587816 */ /* 0x000fe20000000058 */
[----:B------:R-:W-:-:S05]  /*3a70*/  @P0 IMAD.MOV.U32 R21, RZ, RZ, R103 ;  /* 0x000000ffff150224 */ /* 0x000fca00078e0067 */
[----:B------:R0:W-:Y:S01]  /*3a80*/  @P0 STG.E.U16 desc[UR36][R20.64+0x10], R88 ;  /* 0x0000105814000986 */ /* 0x0001e2000c101524 */
[----:B------:R-:W-:Y:S05]  /*3a90*/  @!P3 BRA `(.L_x_56) ;  /* 0x000000000004b947 */ /* 0x000fea0003800000 */
[----:B------:R0:W5:Y:S02]  /*3aa0*/  LDG.E.LTC128B.U16 R126, desc[UR36][R98.64+0x12] ;  /* 0x00001224627e7981 */ /* 0x000164000c1e1520 */
.L_x_56:
[----:B------:R-:W-:Y:S05]  /*3ab0*/  BSYNC B1 ;  /* 0x0000000000017941 */ /* 0x000fea0003800000 */
.L_x_55:
[----:B0----5:R-:W-:Y:S01]  /*3ac0*/  IMAD.U32 R21, R126, 0x10000, RZ ;  /* 0x000100007e157824 */ /* 0x021fe200078e00ff */
[----:B------:R-:W-:Y:S01]  /*3ad0*/  ISETP.GT.AND P1, PT, R3, 0x88, P1 ;  /* 0x000000880300780c */ /* 0x000fe20000f24270 */
[----:B------:R-:W-:Y:S01]  /*3ae0*/  @P3 IMAD.MOV.U32 R101, RZ, RZ, R103 ;  /* 0x000000ffff653224 */ /* 0x000fe200078e0067 */
[----:B------:R-:W-:Y:S01]  /*3af0*/  BSSY B1, `(.L_x_57) ;  /* 0x0000007000017945 */ /* 0x000fe20003800000 */
[----:B------:R-:W-:-:S04]  /*3b00*/  FMUL R20, R21, R106 ;  /* 0x0000006a15147220 */ /* 0x000fc80000400000 */
[----:B------:R-:W-:-:S05]  /*3b10*/  FFMA R20, R93, R104, R20 ;  /* 0x000000685d147223 */ /* 0x000fca0000000014 */
[----:B------:R-:W-:-:S05]  /*3b20*/  F2FP.BF16.F32.PACK_AB R20, RZ, R20 ;  /* 0x00000014ff14723e */ /* 0x000fca00000010ff */
[----:B------:R0:W-:Y:S01]  /*3b30*/  @P3 STG.E.U16 desc[UR36][R100.64+0x12], R20 ;  /* 0x0000121464003986 */ /* 0x0001e2000c101524 */
[----:B------:R-:W-:Y:S05]  /*3b40*/  @!P1 BRA `(.L_x_58) ;  /* 0x0000000000049947 */ /* 0x000fea0003800000 */
[----:B------:R0:W5:Y:S02]  /*3b50*/  LDG.E.LTC128B.U16 R126, desc[UR36][R14.64+0x10] ;  /* 0x000010240e7e7981 */ /* 0x000164000c1e1520 */
.L_x_58:
[----:B------:R-:W-:Y:S05]  /*3b60*/  BSYNC B1 ;  /* 0x0000000000017941 */ /* 0x000fea0003800000 */
.L_x_57:
        /* <DEDUP_REMOVED lines=9> */
.L_x_60:
[----:B------:R-:W-:Y:S05]  /*3c00*/  BSYNC B1 ;  /* 0x0000000000017941 */ /* 0x000fea0003800000 */
.L_x_59:
[----:B0----5:R-:W-:Y:S01]  /*3c10*/  IMAD.U32 R21, R126, 0x10000, RZ ;  /* 0x000100007e157824 */ /* 0x021fe200078e00ff */
[----:B------:R-:W-:Y:S01]  /*3c20*/  ISETP.GT.AND P3, PT, R6, 0x10, PT ;  /* 0x000000100600780c */ /* 0x000fe20003f64270 */
[----:B------:R-:W-:Y:S02]  /*3c30*/  BSSY B1, `(.L_x_61) ;  /* 0x0000008000017945 */ /* 0x000fe40003800000 */
[----:B------:R-:W-:Y:S01]  /*3c40*/  FMUL R20, R21, R106 ;  /* 0x0000006a15147220 */ /* 0x000fe20000400000 */
[----:B------:R-:W-:-:S03]  /*3c50*/  ISETP.GT.AND P0, PT, R3, RZ, P3 ;  /* 0x000000ff0300720c */ /* 0x000fc60001f04270 */
[----:B------:R-:W-:-:S05]  /*3c60*/  FFMA R20, R95, R104, R20 ;  /* 0x000000685f147223 */ /* 0x000fca0000000014 */
[----:B------:R-:W-:-:S05]  /*3c70*/  F2FP.BF16.F32.PACK_AB R20, RZ, R20 ;  /* 0x00000014ff14723e */ /* 0x000fca00000010ff */
[----:B------:R0:W-:Y:S01]  /*3c80*/  @P2 STG.E.U16 desc[UR36][R10.64+0x12], R20 ;  /* 0x000012140a002986 */ /* 0x0001e2000c101524 */
[----:B------:R-:W-:Y:S05]  /*3c90*/  @!P0 BRA `(.L_x_62) ;  /* 0x0000000000048947 */ /* 0x000fea0003800000 */
[----:B------:R0:W5:Y:S02]  /*3ca0*/  LDG.E.LTC128B.U16 R126, desc[UR36][R12.64+0x20] ;  /* 0x000020240c7e7981 */ /* 0x000164000c1e1520 */
.L_x_62:
[----:B------:R-:W-:Y:S05]  /*3cb0*/  BSYNC B1 ;  /* 0x0000000000017941 */ /* 0x000fea0003800000 */
.L_x_61:
        /* <DEDUP_REMOVED lines=10> */
.L_x_64:
[----:B------:R-:W-:Y:S05]  /*3d60*/  BSYNC B1 ;  /* 0x0000000000017941 */ /* 0x000fea0003800000 */
.L_x_63:
        /* <DEDUP_REMOVED lines=9> */
.L_x_66:
[----:B------:R-:W-:Y:S05]  /*3e00*/  BSYNC B1 ;  /* 0x0000000000017941 */ /* 0x000fea0003800000 */
.L_x_65:
        /* <DEDUP_REMOVED lines=9> */
.L_x_68:
[----:B------:R-:W-:Y:S05]  /*3ea0*/  BSYNC B1 ;  /* 0x0000000000017941 */ /* 0x000fea0003800000 */
.L_x_67:
        /* <DEDUP_REMOVED lines=10> */
.L_x_70:
[----:B------:R-:W-:Y:S05]  /*3f50*/  BSYNC B1 ;  /* 0x0000000000017941 */ /* 0x000fea0003800000 */
.L_x_69:
[----:B-----5:R-:W-:Y:S01]  /*3f60*/  IMAD.U32 R11, R126, 0x10000, RZ ;  /* 0x000100007e0b7824 */ /* 0x020fe200078e00ff */
        /* <DEDUP_REMOVED lines=9> */
.L_x_72:
[----:B------:R-:W-:Y:S05]  /*4000*/  BSYNC B1 ;  /* 0x0000000000017941 */ /* 0x000fea0003800000 */
.L_x_71:
        /* <DEDUP_REMOVED lines=9> */
.L_x_74:
[----:B------:R-:W-:Y:S05]  /*40a0*/  BSYNC B1 ;  /* 0x0000000000017941 */ /* 0x000fea0003800000 */
.L_x_73:
        /* <DEDUP_REMOVED lines=9> */
.L_x_76:
[----:B------:R-:W-:Y:S05]  /*4140*/  BSYNC B1 ;  /* 0x0000000000017941 */ /* 0x000fea0003800000 */
.L_x_75:
        /* <DEDUP_REMOVED lines=9> */
.L_x_78:
[----:B------:R-:W-:Y:S05]  /*41e0*/  BSYNC B1 ;  /* 0x0000000000017941 */ /* 0x000fea0003800000 */
.L_x_77:
[----:B-----5:R-:W-:Y:S01]  /*41f0*/  IMAD.U32 R11, R126, 0x10000, RZ ;  /* 0x000100007e0b7824 */ /* 0x020fe200078e00ff */
[----:B------:R-:W-:Y:S01]  /*4200*/  ISETP.GT.AND P4, PT, R3, 0x80, P2 ;  /* 0x000000800300780c */ /* 0x000fe20001784270 */
[----:B------:R-:W-:Y:S02]  /*4210*/  BSSY B1, `(.L_x_79) ;  /* 0x000000a000017945 */ /* 0x000fe40003800000 */
[----:B------:R-:W-:-:S04]  /*4220*/  FMUL R11, R11, R106 ;  /* 0x0000006a0b0b7220 */ /* 0x000fc80000400000 */
[----:B------:R-:W-:Y:S01]  /*4230*/  FFMA R72, R72, R104, R11 ;  /* 0x0000006848487223 */ /* 0x000fe2000000000b */
[----:B0-----:R-:W-:-:S04]  /*4240*/  IMAD.WIDE.U32 R10, R4, 0xf0, R112 ;  /* 0x000000f0040a7825 */ /* 0x001fc800078e0070 */
[----:B------:R-:W-:Y:S01]  /*4250*/  F2FP.BF16.F32.PACK_AB R72, RZ, R72 ;  /* 0x00000048ff48723e */ /* 0x000fe200000010ff */
[----:B------:R-:W-:Y:S02]  /*4260*/  IMAD.IADD R5, R5, 0x1, R11 ;  /* 0x0000000105057824 */ /* 0x000fe400078e020b */
[----:B------:R-:W-:-:S05]  /*4270*/  IMAD.MOV.U32 R4, RZ, RZ, R10 ;  /* 0x000000ffff047224 */ /* 0x000fca00078e000a */
[----:B------:R0:W-:Y:S01]  /*4280*/  @P5 STG.E.U16 desc[UR36][R4.64+0x20], R72 ;  /* 0x0000204804005986 */ /* 0x0001e2000c101524 */
[----:B------:R-:W-:Y:S05]  /*4290*/  @!P4 BRA `(.L_x_80) ;  /* 0x000000000004c947 */ /* 0x000fea0003800000 */
[----:B------:R0:W5:Y:S02]  /*42a0*/  LDG.E.LTC128B.U16 R126, desc[UR36][R98.64+0x22] ;  /* 0x00002224627e7981 */ /* 0x000164000c1e1520 */
.L_x_80:
[----:B------:R-:W-:Y:S05]  /*42b0*/  BSYNC B1 ;  /* 0x0000000000017941 */ /* 0x000fea0003800000 */
.L_x_79:
        /* <DEDUP_REMOVED lines=9> */
.L_x_82:
[----:B------:R-:W-:Y:S05]  /*4350*/  BSYNC B1 ;  /* 0x0000000000017941 */ /* 0x000fea0003800000 */
.L_x_81:
[----:B-----5:R-:W-:Y:S01]  /*4360*/  IMAD.U32 R11, R126, 0x10000, RZ ;  /* 0x000100007e0b7824 */ /* 0x020fe200078e00ff */
[----:B------:R-:W-:Y:S01]  /*4370*/  IADD3 R10, P4, R7, R10, RZ ;  /* 0x0000000a070a7210 */ /* 0x000fe20007f9e0ff */
[----:B------:R-:W-:Y:S01]  /*4380*/  BSSY B1, `(.L_x_83) ;  /* 0x0000009000017945 */ /* 0x000fe20003800000 */
[----:B------:R-:W-:Y:S01]  /*4390*/  ISETP.GT.AND P2, PT, R3, 0x88, P2 ;  /* 0x000000880300780c */ /* 0x000fe20001744270 */
[----:B------:R-:W-:-:S04]  /*43a0*/  FMUL R11, R11, R106 ;  /* 0x0000006a0b0b7220 */ /* 0x000fc80000400000 */
[----:B------:R-:W-:-:S05]  /*43b0*/  FFMA R11, R74, R104, R11 ;  /* 0x000000684a0b7223 */ /* 0x000fca000000000b */
[----:B------:R-:W-:Y:S01]  /*43c0*/  F2FP.BF16.F32.PACK_AB R7, RZ, R11 ;  /* 0x0000000bff07723e */ /* 0x000fe200000010ff */
[----:B------:R-:W-:-:S05]  /*43d0*/  IMAD.X R11, R107, 0x1, R5, P4 ;  /* 0x000000016b0b7824 */ /* 0x000fca00020e0605 */
[----:B------:R0:W-:Y:S01]  /*43e0*/  @P3 STG.E.U16 desc[UR36][R10.64+0x20], R7 ;  /* 0x000020070a003986 */ /* 0x0001e2000c101524 */
[----:B------:R-:W-:Y:S05]  /*43f0*/  @!P2 BRA `(.L_x_84) ;  /* 0x000000000004a947 */ /* 0x000fea0003800000 */
[----:B------:R0:W5:Y:S02]  /*4400*/  LDG.E.LTC128B.U16 R126, desc[UR36][R14.64+0x22] ;  /* 0x000022240e7e7981 */ /* 0x000164000c1e1520 */
.L_x_84:
[----:B------:R-:W-:Y:S05]  /*4410*/  BSYNC B1 ;  /* 0x0000000000017941 */ /* 0x000fea0003800000 */
.L_x_83:
        /* <DEDUP_REMOVED lines=9> */
.L_x_86:
[----:B------:R-:W-:Y:S05]  /*44b0*/  BSYNC B1 ;  /* 0x0000000000017941 */ /* 0x000fea0003800000 */
.L_x_85:
        /* <DEDUP_REMOVED lines=9> */
.L_x_88:
[----:B------:R-:W-:Y:S05]  /*4550*/  BSYNC B1 ;  /* 0x0000000000017941 */ /* 0x000fea0003800000 */
.L_x_87:
        /* <DEDUP_REMOVED lines=9> */
.L_x_90:
[----:B------:R-:W-:Y:S05]  /*45f0*/  BSYNC B1 ;  /* 0x0000000000017941 */ /* 0x000fea0003800000 */
.L_x_89:
        /* <DEDUP_REMOVED lines=9> */
.L_x_92:
[----:B------:R-:W-:Y:S05]  /*4690*/  BSYNC B1 ;  /* 0x0000000000017941 */ /* 0x000fea0003800000 */
.L_x_91:
        /* <DEDUP_REMOVED lines=10> */
.L_x_94:
[----:B------:R-:W-:Y:S05]  /*4740*/  BSYNC B1 ;  /* 0x0000000000017941 */ /* 0x000fea0003800000 */
.L_x_93:
        /* <DEDUP_REMOVED lines=10> */
.L_x_96:
[----:B------:R-:W-:Y:S05]  /*47f0*/  BSYNC B1 ;  /* 0x0000000000017941 */ /* 0x000fea0003800000 */
.L_x_95:
        /* <DEDUP_REMOVED lines=9> */
.L_x_98:
[----:B------:R-:W-:Y:S05]  /*4890*/  BSYNC B1 ;  /* 0x0000000000017941 */ /* 0x000fea0003800000 */
.L_x_97:
        /* <DEDUP_REMOVED lines=9> */
.L_x_100:
[----:B------:R-:W-:Y:S05]  /*4930*/  BSYNC B1 ;  /* 0x0000000000017941 */ /* 0x000fea0003800000 */
.L_x_99:
        /* <DEDUP_REMOVED lines=10> */
.L_x_102:
[----:B------:R-:W-:Y:S05]  /*49e0*/  BSYNC B1 ;  /* 0x0000000000017941 */ /* 0x000fea0003800000 */
.L_x_101:
        /* <DEDUP_REMOVED lines=10> */
.L_x_104:
[----:B------:R-:W-:Y:S05]  /*4a90*/  BSYNC B1 ;  /* 0x0000000000017941 */ /* 0x000fea0003800000 */
.L_x_103:
        /* <DEDUP_REMOVED lines=9> */
.L_x_106:
[----:B------:R-:W-:Y:S05]  /*4b30*/  BSYNC B1 ;  /* 0x0000000000017941 */ /* 0x000fea0003800000 */
.L_x_105:
        /* <DEDUP_REMOVED lines=9> */
.L_x_108:
[----:B------:R-:W-:Y:S05]  /*4bd0*/  BSYNC B1 ;  /* 0x0000000000017941 */ /* 0x000fea0003800000 */
.L_x_107:
        /* <DEDUP_REMOVED lines=9> */
.L_x_110:
[----:B------:R-:W-:Y:S05]  /*4c70*/  BSYNC B1 ;  /* 0x0000000000017941 */ /* 0x000fea0003800000 */
.L_x_109:
        /* <DEDUP_REMOVED lines=9> */
.L_x_112:
[----:B------:R-:W-:Y:S05]  /*4d10*/  BSYNC B1 ;  /* 0x0000000000017941 */ /* 0x000fea0003800000 */
.L_x_111:
        /* <DEDUP_REMOVED lines=9> */
.L_x_114:
[----:B------:R-:W-:Y:S05]  /*4db0*/  BSYNC B1 ;  /* 0x0000000000017941 */ /* 0x000fea0003800000 */
.L_x_113:
        /* <DEDUP_REMOVED lines=9> */
.L_x_116:
[----:B------:R-:W-:Y:S05]  /*4e50*/  BSYNC B1 ;  /* 0x0000000000017941 */ /* 0x000fea0003800000 */
.L_x_115:
        /* <DEDUP_REMOVED lines=9> */
.L_x_118:
[----:B------:R-:W-:Y:S05]  /*4ef0*/  BSYNC B1 ;  /* 0x0000000000017941 */ /* 0x000fea0003800000 */
.L_x_117:
        /* <DEDUP_REMOVED lines=9> */
.L_x_120:
[----:B------:R-:W-:Y:S05]  /*4f90*/  BSYNC B1 ;  /* 0x0000000000017941 */ /* 0x000fea0003800000 */
.L_x_119:
        /* <DEDUP_REMOVED lines=9> */
.L_x_122:
[----:B------:R-:W-:Y:S05]  /*5030*/  BSYNC B1 ;  /* 0x0000000000017941 */ /* 0x000fea0003800000 */
.L_x_121:
        /* <DEDUP_REMOVED lines=9> */
.L_x_124:
[----:B------:R-:W-:Y:S05]  /*50d0*/  BSYNC B1 ;  /* 0x0000000000017941 */ /* 0x000fea0003800000 */
.L_x_123:
        /* <DEDUP_REMOVED lines=10> */
.L_x_126:
[----:B------:R-:W-:Y:S05]  /*5180*/  BSYNC B1 ;  /* 0x0000000000017941 */ /* 0x000fea0003800000 */
.L_x_125:
        /* <DEDUP_REMOVED lines=10> */
.L_x_128:
[----:B------:R-:W-:Y:S05]  /*5230*/  BSYNC B1 ;  /* 0x0000000000017941 */ /* 0x000fea0003800000 */
.L_x_127:
        /* <DEDUP_REMOVED lines=9> */
.L_x_130:
[----:B------:R-:W-:Y:S05]  /*52d0*/  BSYNC B1 ;  /* 0x0000000000017941 */ /* 0x000fea0003800000 */
.L_x_129:
        /* <DEDUP_REMOVED lines=9> */
.L_x_132:
[----:B------:R-:W-:Y:S05]  /*5370*/  BSYNC B1 ;  /* 0x0000000000017941 */ /* 0x000fea0003800000 */
.L_x_131:
        /* <DEDUP_REMOVED lines=10> */
.L_x_134:
[----:B------:R-:W-:Y:S05]  /*5420*/  BSYNC B1 ;  /* 0x0000000000017941 */ /* 0x000fea0003800000 */
.L_x_133:
        /* <DEDUP_REMOVED lines=10> */
.L_x_136:
[----:B------:R-:W-:Y:S05]  /*54d0*/  BSYNC B1 ;  /* 0x0000000000017941 */ /* 0x000fea0003800000 */
.L_x_135:
        /* <DEDUP_REMOVED lines=9> */
.L_x_138:
[----:B------:R-:W-:Y:S05]  /*5570*/  BSYNC B1 ;  /* 0x0000000000017941 */ /* 0x000fea0003800000 */
.L_x_137:
        /* <DEDUP_REMOVED lines=9> */
.L_x_140:
[----:B------:R-:W-:Y:S05]  /*5610*/  BSYNC B1 ;  /* 0x0000000000017941 */ /* 0x000fea0003800000 */
.L_x_139:
        /* <DEDUP_REMOVED lines=9> */
.L_x_142:
[----:B------:R-:W-:Y:S05]  /*56b0*/  BSYNC B1 ;  /* 0x0000000000017941 */ /* 0x000fea0003800000 */
.L_x_141:
        /* <DEDUP_REMOVED lines=9> */
.L_x_144:
[----:B------:R-:W-:Y:S05]  /*5750*/  BSYNC B1 ;  /* 0x0000000000017941 */ /* 0x000fea0003800000 */
.L_x_143:
        /* <DEDUP_REMOVED lines=9> */
.L_x_146:
[----:B------:R-:W-:Y:S05]  /*57f0*/  BSYNC B1 ;  /* 0x0000000000017941 */ /* 0x000fea0003800000 */
.L_x_145:
        /* <DEDUP_REMOVED lines=9> */
.L_x_148:
[----:B------:R-:W-:Y:S05]  /*5890*/  BSYNC B1 ;  /* 0x0000000000017941 */ /* 0x000fea0003800000 */
.L_x_147:
        /* <DEDUP_REMOVED lines=9> */
.L_x_150:
[----:B------:R-:W-:Y:S05]  /*5930*/  BSYNC B1 ;  /* 0x0000000000017941 */ /* 0x000fea0003800000 */
.L_x_149:
        /* <DEDUP_REMOVED lines=9> */
.L_x_152:
[----:B------:R-:W-:Y:S05]  /*59d0*/  BSYNC B1 ;  /* 0x0000000000017941 */ /* 0x000fea0003800000 */
.L_x_151:
        /* <DEDUP_REMOVED lines=9> */
.L_x_154:
[----:B------:R-:W-:Y:S05]  /*5a70*/  BSYNC B1 ;  /* 0x0000000000017941 */ /* 0x000fea0003800000 */
.L_x_153:
        /* <DEDUP_REMOVED lines=9> */
.L_x_156:
[----:B------:R-:W-:Y:S05]  /*5b10*/  BSYNC B1 ;  /* 0x0000000000017941 */ /* 0x000fea0003800000 */
.L_x_155:
        /* <DEDUP_REMOVED lines=10> */
.L_x_158:
[----:B------:R-:W-:Y:S05]  /*5bc0*/  BSYNC B1 ;  /* 0x0000000000017941 */ /* 0x000fea0003800000 */
.L_x_157:
        /* <DEDUP_REMOVED lines=10> */
.L_x_160:
[----:B------:R-:W-:Y:S05]  /*5c70*/  BSYNC B1 ;  /* 0x0000000000017941 */ /* 0x000fea0003800000 */
.L_x_159:
        /* <DEDUP_REMOVED lines=9> */
.L_x_162:
[----:B------:R-:W-:Y:S05]  /*5d10*/  BSYNC B1 ;  /* 0x0000000000017941 */ /* 0x000fea0003800000 */
.L_x_161:
        /* <DEDUP_REMOVED lines=9> */
.L_x_164:
[----:B------:R-:W-:Y:S05]  /*5db0*/  BSYNC B1 ;  /* 0x0000000000017941 */ /* 0x000fea0003800000 */
.L_x_163:
        /* <DEDUP_REMOVED lines=10> */
.L_x_166:
[----:B------:R-:W-:Y:S05]  /*5e60*/  BSYNC B1 ;  /* 0x0000000000017941 */ /* 0x000fea0003800000 */
.L_x_165:
        /* <DEDUP_REMOVED lines=10> */
.L_x_168:
[----:B------:R-:W-:Y:S05]  /*5f10*/  BSYNC B1 ;  /* 0x0000000000017941 */ /* 0x000fea0003800000 */
.L_x_167:
        /* <DEDUP_REMOVED lines=9> */
.L_x_170:
[----:B------:R-:W-:Y:S05]  /*5fb0*/  BSYNC B1 ;  /* 0x0000000000017941 */ /* 0x000fea0003800000 */
.L_x_169:
        /* <DEDUP_REMOVED lines=9> */
.L_x_172:
[----:B------:R-:W-:Y:S05]  /*6050*/  BSYNC B1 ;  /* 0x0000000000017941 */ /* 0x000fea0003800000 */
.L_x_171:
        /* <DEDUP_REMOVED lines=9> */
.L_x_174:
[----:B------:R-:W-:Y:S05]  /*60f0*/  BSYNC B1 ;  /* 0x0000000000017941 */ /* 0x000fea0003800000 */
.L_x_173:
        /* <DEDUP_REMOVED lines=9> */
.L_x_176:
[----:B------:R-:W-:Y:S05]  /*6190*/  BSYNC B1 ;  /* 0x0000000000017941 */ /* 0x000fea0003800000 */
.L_x_175:
        /* <DEDUP_REMOVED lines=9> */
.L_x_178:
[----:B------:R-:W-:Y:S05]  /*6230*/  BSYNC B1 ;  /* 0x0000000000017941 */ /* 0x000fea0003800000 */
.L_x_177:
        /* <DEDUP_REMOVED lines=9> */
.L_x_180:
[----:B------:R-:W-:Y:S05]  /*62d0*/  BSYNC B1 ;  /* 0x0000000000017941 */ /* 0x000fea0003800000 */
.L_x_179:
        /* <DEDUP_REMOVED lines=9> */
.L_x_182:
[----:B------:R-:W-:Y:S05]  /*6370*/  BSYNC B1 ;  /* 0x0000000000017941 */ /* 0x000fea0003800000 */
.L_x_181:
        /* <DEDUP_REMOVED lines=9> */
.L_x_184:
[----:B------:R-:W-:Y:S05]  /*6410*/  BSYNC B1 ;  /* 0x0000000000017941 */ /* 0x000fea0003800000 */
.L_x_183:
        /* <DEDUP_REMOVED lines=9> */
.L_x_186:
[----:B------:R-:W-:Y:S05]  /*64b0*/  BSYNC B1 ;  /* 0x0000000000017941 */ /* 0x000fea0003800000 */
.L_x_185:
        /* <DEDUP_REMOVED lines=9> */
.L_x_188:
[----:B------:R-:W-:Y:S05]  /*6550*/  BSYNC B1 ;  /* 0x0000000000017941 */ /* 0x000fea0003800000 */
.L_x_187:
[----:B------:R-:W-:Y:S05]  /*6560*/  @!P0 BRA `(.L_x_189) ;  /* 0x0000001400c08947 */ /* 0x000fea0003800000 */
[----:B-----5:R-:W-:-:S04]  /*6570*/  IMAD.U32 R3, R126, 0x10000, RZ ;  /* 0x000100007e037824 */ /* 0x020fc800078e00ff */
[----:B------:R-:W-:-:S04]  /*6580*/  FMUL R4, R3, R106 ;  /* 0x0000006a03047220 */ /* 0x000fc80000400000 */
[----:B------:R-:W-:-:S05]  /*6590*/  FFMA R4, R31, R104, R4 ;  /* 0x000000681f047223 */ /* 0x000fca0000000004 */
[----:B------:R-:W-:-:S05]  /*65a0*/  F2FP.BF16.F32.PACK_AB R4, RZ, R4 ;  /* 0x00000004ff04723e */ /* 0x000fca00000010ff */
[----:B------:R0:W-:Y:S01]  /*65b0*/  STG.E.U16 desc[UR36][R10.64+0x92], R4 ;  /* 0x000092040a007986 */ /* 0x0001e2000c101524 */
[----:B------:R-:W-:Y:S05]  /*65c0*/  BRA `(.L_x_189) ;  /* 0x0000001400a87947 */ /* 0x000fea0003800000 */
.L_x_34:
[----:B------:R-:W-:Y:S01]  /*65d0*/  ULDC.64 UR4, c[0x0][0x5c0] ;  /* 0x0001700000047ab9 */ /* 0x000fe20000000a00 */
[-C--:B------:R-:W-:Y:S01]  /*65e0*/  FMUL R96, R96, R104.reuse ;  /* 0x0000006860607220 */ /* 0x080fe20000400000 */
[----:B------:R-:W-:Y:S01]  /*65f0*/  LEA R8, P2, R114, UR4, 0x1 ;  /* 0x0000000472087c11 */ /* 0x000fe2000f8408ff */
[----:B------:R-:W-:Y:S01]  /*6600*/  IMAD.SHL.U32 R105, R4, 0x10, RZ ;  /* 0x0000001004697824 */ /* 0x000fe200078e00ff */
[----:B------:R-:W-:Y:S01]  /*6610*/  ISETP.GT.AND P3, PT, R6, 0x1, PT ;  /* 0x000000010600780c */ /* 0x000fe20003f64270 */
[----:B------:R-:W-:Y:S01]  /*6620*/  FMUL R97, R97, R104 ;  /* 0x0000006861617220 */ /* 0x000fe20000400000 */
[----:B------:R-:W-:Y:S01]  /*6630*/  F2FP.BF16.F32.PACK_AB R96, RZ, R96 ;  /* 0x00000060ff60723e */ /* 0x000fe200000010ff */
[-C--:B------:R-:W-:Y:S01]  /*6640*/  FMUL R99, R99, R104.reuse ;  /* 0x0000006863637220 */ /* 0x080fe20000400000 */
[----:B------:R-:W-:Y:S01]  /*6650*/  LEA.HI.X R9, R114, UR5, R107, 0x1, P2 ;  /* 0x0000000572097c11 */ /* 0x000fe200090f0c6b */
[-C--:B------:R-:W-:Y:S01]  /*6660*/  FMUL R98, R98, R104.reuse ;  /* 0x0000006862627220 */ /* 0x080fe20000400000 */
[----:B------:R-:W-:Y:S01]  /*6670*/  ISETP.GT.AND P2, PT, R3, RZ, P3 ;  /* 0x000000ff0300720c */ /* 0x000fe20001f44270 */
[-C--:B------:R-:W-:Y:S01]  /*6680*/  FMUL R101, R101, R104.reuse ;  /* 0x0000006865657220 */ /* 0x080fe20000400000 */
[----:B------:R-:W-:Y:S01]  /*6690*/  SHF.L.U64.HI R7, R4, 0x4, R5 ;  /* 0x0000000404077819 */ /* 0x000fe20000010205 */
[----:B------:R-:W-:Y:S01]  /*66a0*/  @P1 STG.E.U16 desc[UR36][R8.64], R96 ;  /* 0x0000006008001986 */ /* 0x000fe2000c101524 */
[----:B------:R-:W-:Y:S01]  /*66b0*/  ISETP.GT.AND P1, PT, R3, 0x8, P3 ;  /* 0x000000080300780c */ /* 0x000fe20001f24270 */
[----:B------:R-:W-:Y:S01]  /*66c0*/  FMUL R100, R100, R104 ;  /* 0x0000006864647220 */ /* 0x000fe20000400000 */
[----:B------:R-:W-:Y:S01]  /*66d0*/  IADD3 R10, P4, R105, R8, RZ ;  /* 0x00000008690a7210 */ /* 0x000fe20007f9e0ff */
[-C--:B------:R-:W-:Y:S01]  /*66e0*/  FMUL R103, R103, R104.reuse ;  /* 0x0000006867677220 */ /* 0x080fe20000400000 */
[----:B------:R-:W-:Y:S01]  /*66f0*/  F2FP.BF16.F32.PACK_AB R97, RZ, R97 ;  /* 0x00000061ff61723e */ /* 0x000fe200000010ff */
[----:B------:R-:W-:Y:S01]  /*6700*/  FMUL R102, R102, R104 ;  /* 0x0000006866667220 */ /* 0x000fe20000400000 */
[----:B------:R-:W-:Y:S01]  /*6710*/  F2FP.BF16.F32.PACK_AB R99, RZ, R99 ;  /* 0x00000063ff63723e */ /* 0x000fe200000010ff */
[----:B------:R-:W-:Y:S01]  /*6720*/  IMAD.X R11, R7, 0x1, R9, P4 ;  /* 0x00000001070b7824 */ /* 0x000fe200020e0609 */
[----:B------:R-:W-:Y:S01]  /*6730*/  ISETP.GT.AND P5, PT, R3, 0x8, P0 ;  /* 0x000000080300780c */ /* 0x000fe200007a4270 */
[----:B------:R0:W-:Y:S01]  /*6740*/  @P2 STG.E.U16 desc[UR36][R8.64+0x2], R97 ;  /* 0x0000026108002986 */ /* 0x0001e2000c101524 */
[----:B------:R-:W-:Y:S01]  /*6750*/  F2FP.BF16.F32.PACK_AB R98, RZ, R98 ;  /* 0x00000062ff62723e */ /* 0x000fe200000010ff */
[----:B------:R-:W-:Y:S01]  /*6760*/  FMUL R88, R88, R104 ;  /* 0x0000006858587220 */ /* 0x000fe20000400000 */
[C---:B------:R-:W-:Y:S01]  /*6770*/  ISETP.GT.AND P2, PT, R6.reuse, 0x8, PT ;  /* 0x000000080600780c */ /* 0x040fe20003f44270 */
[----:B------:R-:W-:Y:S01]  /*6780*/  @P1 STG.E.U16 desc[UR36][R10.64+0x2], R99 ;  /* 0x000002630a001986 */ /* 0x000fe2000c101524 */
[----:B------:R-:W-:Y:S01]  /*6790*/  ISETP.GT.AND P1, PT, R6, 0x9, PT ;  /* 0x000000090600780c */ /* 0x000fe20003f24270 */
[----:B------:R-:W-:Y:S01]  /*67a0*/  IMAD.WIDE.U32 R12, R4, 0xf0, R10 ;  /* 0x000000f0040c7825 */ /* 0x000fe200078e000a */
[----:B------:R-:W-:-:S03]  /*67b0*/  F2FP.BF16.F32.PACK_AB R101, RZ, R101 ;  /* 0x00000065ff65723e */ /* 0x000fc600000010ff */
[-C--:B------:R-:W-:Y:S01]  /*67c0*/  FMUL R89, R89, R104.reuse ;  /* 0x0000006859597220 */ /* 0x080fe20000400000 */
[C---:B------:R-:W-:Y:S01]  /*67d0*/  ISETP.GT.AND P4, PT, R3.reuse, RZ, P1 ;  /* 0x000000ff0300720c */ /* 0x040fe20000f84270 */
[----:B------:R-:W-:Y:S01]  /*67e0*/  FMUL R90, R90, R104 ;  /* 0x000000685a5a7220 */ /* 0x000fe20000400000 */
[----:B------:R-:W-:Y:S01]  /*67f0*/  F2FP.BF16.F32.PACK_AB R100, RZ, R100 ;  /* 0x00000064ff64723e */ /* 0x000fe200000010ff */
[----:B------:R-:W-:Y:S01]  /*6800*/  @P5 STG.E.U16 desc[UR36][R10.64], R98 ;  /* 0x000000620a005986 */ /* 0x000fe2000c101524 */
[----:B------:R-:W-:Y:S01]  /*6810*/  ISETP.GT.AND P5, PT, R3, RZ, P2 ;  /* 0x000000ff0300720c */ /* 0x000fe200017a4270 */
[----:B0-----:R-:W-:Y:S01]  /*6820*/  IMAD R97, R5, 0xf0, RZ ;  /* 0x000000f005617824 */ /* 0x001fe200078e02ff */
[----:B------:R-:W-:Y:S01]  /*6830*/  F2FP.BF16.F32.PACK_AB R103, RZ, R103 ;  /* 0x00000067ff67723e */ /* 0x000fe200000010ff */
[----:B------:R-:W-:Y:S01]  /*6840*/  FMUL R91, R91, R104 ;  /* 0x000000685b5b7220 */ /* 0x000fe20000400000 */
[----:B------:R-:W-:Y:S01]  /*6850*/  F2FP.BF16.F32.PACK_AB R102, RZ, R102 ;  /* 0x00000066ff66723e */ /* 0x000fe200000010ff */
[----:B------:R-:W-:Y:S01]  /*6860*/  IMAD.IADD R13, R97, 0x1, R13 ;  /* 0x00000001610d7824 */ /* 0x000fe200078e020d */
[----:B------:R-:W-:Y:S01]  /*6870*/  F2FP.BF16.F32.PACK_AB R88, RZ, R88 ;  /* 0x00000058ff58723e */ /* 0x000fe200000010ff */
[-C--:B------:R-:W-:Y:S01]  /*6880*/  FMUL R92, R92, R104.reuse ;  /* 0x000000685c5c7220 */ /* 0x080fe20000400000 */
[----:B------:R-:W-:Y:S01]  /*6890*/  F2FP.BF16.F32.PACK_AB R89, RZ, R89 ;  /* 0x00000059ff59723e */ /* 0x000fe200000010ff */
[----:B------:R-:W-:Y:S01]  /*68a0*/  @P4 STG.E.U16 desc[UR36][R8.64+0x12], R101 ;  /* 0x0000126508004986 */ /* 0x000fe2000c101524 */
[----:B------:R-:W-:Y:S01]  /*68b0*/  ISETP.GT.AND P4, PT, R3, 0x8, P1 ;  /* 0x000000080300780c */ /* 0x000fe20000f84270 */
[----:B------:R-:W-:Y:S01]  /*68c0*/  FMUL R93, R93, R104 ;  /* 0x000000685d5d7220 */ /* 0x000fe20000400000 */
[----:B------:R-:W-:Y:S01]  /*68d0*/  F2FP.BF16.F32.PACK_AB R90, RZ, R90 ;  /* 0x0000005aff5a723e */ /* 0x000fe200000010ff */
[----:B------:R-:W-:Y:S01]  /*68e0*/  @P5 STG.E.U16 desc[UR36][R8.64+0x10], R100 ;  /* 0x0000106408005986 */ /* 0x000fe2000c101524 */
[----:B------:R-:W-:Y:S01]  /*68f0*/  ISETP.GT.AND P5, PT, R3, 0x8, P2 ;  /* 0x000000080300780c */ /* 0x000fe200017a4270 */
[-C--:B------:R-:W-:Y:S01]  /*6900*/  FMUL R94, R94, R104.reuse ;  /* 0x000000685e5e7220 */ /* 0x080fe20000400000 */
[----:B------:R-:W-:Y:S01]  /*6910*/  F2FP.BF16.F32.PACK_AB R91, RZ, R91 ;  /* 0x0000005bff5b723e */ /* 0x000fe200000010ff */
[----:B------:R-:W-:Y:S01]  /*6920*/  FMUL R95, R95, R104 ;  /* 0x000000685f5f7220 */ /* 0x000fe20000400000 */
[----:B------:R-:W-:Y:S01]  /*6930*/  F2FP.BF16.F32.PACK_AB R92, RZ, R92 ;  /* 0x0000005cff5c723e */ /* 0x000fe200000010ff */
[-C--:B------:R-:W-:Y:S01]  /*6940*/  FMUL R81, R81, R104.reuse ;  /* 0x0000006851517220 */ /* 0x080fe20000400000 */
[----:B------:R-:W-:Y:S01]  /*6950*/  F2FP.BF16.F32.PACK_AB R93, RZ, R93 ;  /* 0x0000005dff5d723e */ /* 0x000fe200000010ff */
[----:B------:R-:W-:Y:S01]  /*6960*/  FMUL R80, R80, R104 ;  /* 0x0000006850507220 */ /* 0x000fe20000400000 */
[----:B------:R-:W-:Y:S01]  /*6970*/  F2FP.BF16.F32.PACK_AB R94, RZ, R94 ;  /* 0x0000005eff5e723e */ /* 0x000fe200000010ff */
[----:B------:R-:W-:Y:S01]  /*6980*/  @P4 STG.E.U16 desc[UR36][R10.64+0x12], R103 ;  /* 0x000012670a004986 */ /* 0x000fe2000c101524 */
[C---:B------:R-:W-:Y:S01]  /*6990*/  ISETP.GT.AND P4, PT, R3.reuse, 0x80, P0 ;  /* 0x000000800300780c */ /* 0x040fe20000784270 */
[-C--:B------:R-:W-:Y:S01]  /*69a0*/  FMUL R82, R82, R104.reuse ;  /* 0x0000006852527220 */ /* 0x080fe20000400000 */
[C---:B------:R-:W-:Y:S01]  /*69b0*/  ISETP.GT.AND P0, PT, R3.reuse, 0x88, P0 ;  /* 0x000000880300780c */ /* 0x040fe20000704270 */
[----:B------:R-:W-:Y:S01]  /*69c0*/  @P5 STG.E.U16 desc[UR36][R10.64+0x10], R102 ;  /* 0x000010660a005986 */ /* 0x000fe2000c101524 */
[----:B------:R-:W-:Y:S01]  /*69d0*/  ISETP.GT.AND P5, PT, R3, 0x80, P3 ;  /* 0x000000800300780c */ /* 0x000fe20001fa4270 */
[-C--:B------:R-:W-:Y:S01]  /*69e0*/  FMUL R83, R83, R104.reuse ;  /* 0x0000006853537220 */ /* 0x080fe20000400000 */
[----:B------:R-:W-:Y:S01]  /*69f0*/  ISETP.GT.AND P3, PT, R3, 0x88, P3 ;  /* 0x000000880300780c */ /* 0x000fe20001f64270 */
[-C--:B------:R-:W-:Y:S01]  /*6a00*/  FMUL R84, R84, R104.reuse ;  /* 0x0000006854547220 */ /* 0x080fe20000400000 */
[----:B------:R-:W-:Y:S01]  /*6a10*/  F2FP.BF16.F32.PACK_AB R95, RZ, R95 ;  /* 0x0000005fff5f723e */ /* 0x000fe200000010ff */
[-C--:B------:R-:W-:Y:S01]  /*6a20*/  FMUL R85, R85, R104.reuse ;  /* 0x0000006855557220 */ /* 0x080fe20000400000 */
[----:B------:R-:W-:Y:S01]  /*6a30*/  F2FP.BF16.F32.PACK_AB R81, RZ, R81 ;  /* 0x00000051ff51723e */ /* 0x000fe200000010ff */
[----:B------:R-:W-:Y:S01]  /*6a40*/  FMUL R86, R86, R104 ;  /* 0x0000006856567220 */ /* 0x000fe20000400000 */
[----:B------:R-:W-:Y:S01]  /*6a50*/  F2FP.BF16.F32.PACK_AB R80, RZ, R80 ;  /* 0x00000050ff50723e */ /* 0x000fe200000010ff */
[----:B------:R0:W-:Y:S01]  /*6a60*/  @P4 STG.E.U16 desc[UR36][R12.64], R88 ;  /* 0x000000580c004986 */ /* 0x0001e2000c101524 */
[----:B------:R-:W-:Y:S01]  /*6a70*/  IADD3 R14, P4, R105, R12, RZ ;  /* 0x0000000c690e7210 */ /* 0x000fe20007f9e0ff */
[----:B------:R-:W-:Y:S01]  /*6a80*/  FMUL R87, R87, R104 ;  /* 0x0000006857577220 */ /* 0x000fe20000400000 */
[----:B------:R-:W-:Y:S01]  /*6a90*/  F2FP.BF16.F32.PACK_AB R82, RZ, R82 ;  /* 0x00000052ff52723e */ /* 0x000fe200000010ff */
[----:B------:R1:W-:Y:S01]  /*6aa0*/  @P5 STG.E.U16 desc[UR36][R12.64+0x2], R89 ;  /* 0x000002590c005986 */ /* 0x0003e2000c101524 */
[----:B------:R-:W-:Y:S01]  /*6ab0*/  ISETP.GT.AND P5, PT, R3, 0x80, P2 ;  /* 0x000000800300780c */ /* 0x000fe200017a4270 */
[----:B------:R-:W-:Y:S01]  /*6ac0*/  IMAD.X R15, R7, 0x1, R13, P4 ;  /* 0x00000001070f7824 */ /* 0x000fe200020e060d */
[C---:B------:R-:W-:Y:S01]  /*6ad0*/  ISETP.GT.AND P4, PT, R3.reuse, 0x80, P1 ;  /* 0x000000800300780c */ /* 0x040fe20000f84270 */
[----:B------:R-:W-:Y:S01]  /*6ae0*/  FMUL R72, R72, R104 ;  /* 0x0000006848487220 */ /* 0x000fe20000400000 */
[----:B------:R-:W-:Y:S01]  /*6af0*/  ISETP.GT.AND P1, PT, R3, 0x88, P1 ;  /* 0x000000880300780c */ /* 0x000fe20000f24270 */
[----:B------:R-:W-:Y:S01]  /*6b00*/  IMAD.WIDE.U32 R4, R4, 0xf0, R10 ;  /* 0x000000f004047825 */ /* 0x000fe200078e000a */
[----:B------:R-:W-:Y:S01]  /*6b10*/  @P0 STG.E.U16 desc[UR36][R14.64], R90 ;  /* 0x0000005a0e000986 */ /* 0x000fe2000c101524 */
[----:B------:R-:W-:-:S02]  /*6b20*/  ISETP.GT.AND P0, PT, R6, 0x11, PT ;  /* 0x000000110600780c */ /* 0x000fc40003f04270 */
[----:B------:R-:W-:Y:S01]  /*6b30*/  FMUL R73, R73, R104 ;  /* 0x0000006849497220 */ /* 0x000fe20000400000 */
[----:B------:R-:W-:Y:S01]  /*6b40*/  F2FP.BF16.F32.PACK_AB R83, RZ, R83 ;  /* 0x00000053ff53723e */ /* 0x000fe200000010ff */
[----:B------:R-:W-:Y:S01]  /*6b50*/  IMAD.IADD R5, R97, 0x1, R5 ;  /* 0x0000000161057824 */ /* 0x000fe200078e0205 */
[----:B------:R-:W-:Y:S01]  /*6b60*/  F2FP.BF16.F32.PACK_AB R84, RZ, R84 ;  /* 0x00000054ff54723e */ /* 0x000fe200000010ff */
[----:B------:R-:W-:Y:S01]  /*6b70*/  FMUL R74, R74, R104 ;  /* 0x000000684a4a7220 */ /* 0x000fe20000400000 */
[--C-:B------:R-:W-:Y:S01]  /*6b80*/  @P5 IMAD.MOV.U32 R20, RZ, RZ, R12.reuse ;  /* 0x000000ffff145224 */ /* 0x100fe200078e000c */
[----:B------:R-:W-:Y:S01]  /*6b90*/  F2FP.BF16.F32.PACK_AB R85, RZ, R85 ;  /* 0x00000055ff55723e */ /* 0x000fe200000010ff */
[--C-:B------:R-:W-:Y:S01]  /*6ba0*/  @P5 IMAD.MOV.U32 R21, RZ, RZ, R13.reuse ;  /* 0x000000ffff155224 */ /* 0x100fe200078e000d */
[----:B------:R-:W-:Y:S01]  /*6bb0*/  F2FP.BF16.F32.PACK_AB R86, RZ, R86 ;  /* 0x00000056ff56723e */ /* 0x000fe200000010ff */
[----:B0-----:R-:W-:Y:S01]  /*6bc0*/  @P4 IMAD.MOV.U32 R88, RZ, RZ, R12 ;  /* 0x000000ffff584224 */ /* 0x001fe200078e000c */
[----:B------:R-:W-:Y:S01]  /*6bd0*/  F2FP.BF16.F32.PACK_AB R87, RZ, R87 ;  /* 0x00000057ff57723e */ /* 0x000fe200000010ff */
[----:B-1----:R-:W-:Y:S01]  /*6be0*/  @P4 IMAD.MOV.U32 R89, RZ, RZ, R13 ;  /* 0x000000ffff594224 */ /* 0x002fe200078e000d */
[----:B------:R-:W-:Y:S01]  /*6bf0*/  F2FP.BF16.F32.PACK_AB R72, RZ, R72 ;  /* 0x00000048ff48723e */ /* 0x000fe200000010ff */
[--C-:B------:R-:W-:Y:S01]  /*6c00*/  @P3 IMAD.MOV.U32 R12, RZ, RZ, R14.reuse ;  /* 0x000000ffff0c3224 */ /* 0x100fe200078e000e */
[----:B------:R-:W-:Y:S01]  /*6c10*/  F2FP.BF16.F32.PACK_AB R73, RZ, R73 ;  /* 0x00000049ff49723e */ /* 0x000fe200000010ff */
[--C-:B------:R-:W-:Y:S01]  /*6c20*/  @P3 IMAD.MOV.U32 R13, RZ, RZ, R15.reuse ;  /* 0x000000ffff0d3224 */ /* 0x100fe200078e000f */
[----:B------:R-:W-:Y:S01]  /*6c30*/  F2FP.BF16.F32.PACK_AB R74, RZ, R74 ;  /* 0x0000004aff4a723e */ /* 0x000fe200000010ff */
[-C--:B------:R-:W-:Y:S01]  /*6c40*/  FMUL R75, R75, R104.reuse ;  /* 0x000000684b4b7220 */ /* 0x080fe20000400000 */
[-C--:B------:R-:W-:Y:S01]  /*6c50*/  FMUL R76, R76, R104.reuse ;  /* 0x000000684c4c7220 */ /* 0x080fe20000400000 */
[-C--:B------:R-:W-:Y:S01]  /*6c60*/  FMUL R77, R77, R104.reuse ;  /* 0x000000684d4d7220 */ /* 0x080fe20000400000 */
[----:B------:R0:W-:Y:S01]  /*6c70*/  @P3 STG.E.U16 desc[UR36][R12.64+0x2], R91 ;  /* 0x0000025b0c003986 */ /* 0x0001e2000c101524 */
[----:B------:R-:W-:Y:S01]  /*6c80*/  ISETP.GT.AND P3, PT, R3, 0x88, P2 ;  /* 0x000000880300780c */ /* 0x000fe20001764270 */
[-C--:B------:R-:W-:Y:S01]  /*6c90*/  FMUL R79, R79, R104.reuse ;  /* 0x000000684f4f7220 */ /* 0x080fe20000400000 */
[----:B------:R-:W-:Y:S01]  /*6ca0*/  ISETP.GT.AND P2, PT, R6, 0x10, PT ;  /* 0x000000100600780c */ /* 0x000fe20003f44270 */
[----:B------:R-:W-:Y:S01]  /*6cb0*/  @P5 STG.E.U16 desc[UR36][R20.64+0x10], R92 ;  /* 0x0000105c14005986 */ /* 0x000fe2000c101524 */
[C---:B------:R-:W-:Y:S01]  /*6cc0*/  ISETP.GT.AND P5, PT, R3.reuse, RZ, P0 ;  /* 0x000000ff0300720c */ /* 0x040fe200007a4270 */
[-C--:B------:R-:W-:Y:S01]  /*6cd0*/  FMUL R78, R78, R104.reuse ;  /* 0x000000684e4e7220 */ /* 0x080fe20000400000 */
[----:B------:R-:W-:Y:S01]  /*6ce0*/  F2FP.BF16.F32.PACK_AB R75, RZ, R75 ;  /* 0x0000004bff4b723e */ /* 0x000fe200000010ff */
[----:B------:R-:W-:Y:S01]  /*6cf0*/  @P4 STG.E.U16 desc[UR36][R88.64+0x12], R93 ;  /* 0x0000125d58004986 */ /* 0x000fe2000c101524 */
[----:B------:R-:W-:Y:S01]  /*6d00*/  ISETP.GT.AND P4, PT, R3, RZ, P2 ;  /* 0x000000ff0300720c */ /* 0x000fe20001784270 */
[----:B------:R-:W-:Y:S01]  /*6d10*/  FMUL R64, R64, R104 ;  /* 0x0000006840407220 */ /* 0x000fe20000400000 */
[----:B------:R-:W-:Y:S01]  /*6d20*/  F2FP.BF16.F32.PACK_AB R76, RZ, R76 ;  /* 0x0000004cff4c723e */ /* 0x000fe200000010ff */
[----:B------:R-:W-:Y:S01]  /*6d30*/  FMUL R65, R65, R104 ;  /* 0x0000006841417220 */ /* 0x000fe20000400000 */
[----:B------:R-:W-:Y:S01]  /*6d40*/  F2FP.BF16.F32.PACK_AB R77, RZ, R77 ;  /* 0x0000004dff4d723e */ /* 0x000fe200000010ff */
[----:B0-----:R-:W-:Y:S01]  /*6d50*/  @P3 IMAD.MOV.U32 R12, RZ, RZ, R14 ;  /* 0x000000ffff0c3224 */ /* 0x001fe200078e000e */
[----:B------:R-:W-:Y:S01]  /*6d60*/  F2FP.BF16.F32.PACK_AB R79, RZ, R79 ;  /* 0x0000004fff4f723e */ /* 0x000fe200000010ff */
[----:B------:R-:W-:Y:S01]  /*6d70*/  @P3 IMAD.MOV.U32 R13, RZ, RZ, R15 ;  /* 0x000000ffff0d3224 */ /* 0x000fe200078e000f */
[----:B------:R-:W-:Y:S01]  /*6d80*/  F2FP.BF16.F32.PACK_AB R78, RZ, R78 ;  /* 0x0000004eff4e723e */ /* 0x000fe200000010ff */
[-C--:B------:R-:W-:Y:S01]  /*6d90*/  FMUL R67, R67, R104.reuse ;  /* 0x0000006843437220 */ /* 0x080fe20000400000 */
[----:B------:R-:W-:Y:S01]  /*6da0*/  FMUL R66, R66, R104 ;  /* 0x0000006842427220 */ /* 0x000fe20000400000 */
[----:B------:R-:W-:Y:S01]  /*6db0*/  F2FP.BF16.F32.PACK_AB R64, RZ, R64 ;  /* 0x00000040ff40723e */ /* 0x000fe200000010ff */
[----:B------:R0:W-:Y:S01]  /*6dc0*/  @P3 STG.E.U16 desc[UR36][R12.64+0x10], R94 ;  /* 0x0000105e0c003986 */ /* 0x0001e2000c101524 */
[----:B------:R-:W-:Y:S01]  /*6dd0*/  ISETP.GT.AND P3, PT, R3, 0x8, P2 ;  /* 0x000000080300780c */ /* 0x000fe20001764270 */
[-C--:B------:R-:W-:Y:S01]  /*6de0*/  FMUL R68, R68, R104.reuse ;  /* 0x0000006844447220 */ /* 0x080fe20000400000 */
[----:B------:R-:W-:Y:S01]  /*6df0*/  F2FP.BF16.F32.PACK_AB R65, RZ, R65 ;  /* 0x00000041ff41723e */ /* 0x000fe200000010ff */
[----:B------:R1:W-:Y:S01]  /*6e00*/  @P1 STG.E.U16 desc[UR36][R14.64+0x12], R95 ;  /* 0x0000125f0e001986 */ /* 0x0003e2000c101524 */
[----:B------:R-:W-:Y:S01]  /*6e10*/  ISETP.GT.AND P1, PT, R6, 0x18, PT ;  /* 0x000000180600780c */ /* 0x000fe20003f24270 */
[-C--:B------:R-:W-:Y:S01]  /*6e20*/  FMUL R69, R69, R104.reuse ;  /* 0x0000006845457220 */ /* 0x080fe20000400000 */
[----:B------:R-:W-:Y:S01]  /*6e30*/  F2FP.BF16.F32.PACK_AB R67, RZ, R67 ;  /* 0x00000043ff43723e */ /* 0x000fe200000010ff */
[----:B------:R1:W-:Y:S01]  /*6e40*/  @P5 STG.E.U16 desc[UR36][R8.64+0x22], R81 ;  /* 0x0000225108005986 */ /* 0x0003e2000c101524 */
[C---:B------:R-:W-:Y:S01]  /*6e50*/  ISETP.GT.AND P5, PT, R3.reuse, 0x8, P0 ;  /* 0x000000080300780c */ /* 0x040fe200007a4270 */
[----:B------:R-:W-:Y:S01]  /*6e60*/  FMUL R70, R70, R104 ;  /* 0x0000006846467220 */ /* 0x000fe20000400000 */
[----:B------:R-:W-:Y:S01]  /*6e70*/  F2FP.BF16.F32.PACK_AB R66, RZ, R66 ;  /* 0x00000042ff42723e */ /* 0x000fe200000010ff */
[----:B------:R1:W-:Y:S01]  /*6e80*/  @P4 STG.E.U16 desc[UR36][R8.64+0x20], R80 ;  /* 0x0000205008004986 */ /* 0x0003e2000c101524 */
[----:B------:R-:W-:Y:S01]  /*6e90*/  ISETP.GT.AND P4, PT, R3, RZ, P1 ;  /* 0x000000ff0300720c */ /* 0x000fe20000f84270 */
[----:B------:R-:W-:Y:S01]  /*6ea0*/  FMUL R71, R71, R104 ;  /* 0x0000006847477220 */ /* 0x000fe20000400000 */
[----:B------:R-:W-:Y:S01]  /*6eb0*/  F2FP.BF16.F32.PACK_AB R68, RZ, R68 ;  /* 0x00000044ff44723e */ /* 0x000fe200000010ff */
[----:B------:R1:W-:Y:S01]  /*6ec0*/  @P3 STG.E.U16 desc[UR36][R10.64+0x20], R82 ;  /* 0x000020520a003986 */ /* 0x0003e2000c101524 */
[----:B------:R-:W-:Y:S01]  /*6ed0*/  ISETP.GT.AND P3, PT, R6, 0x19, PT ;  /* 0x000000190600780c */ /* 0x000fe20003f64270 */
[-C--:B------:R-:W-:Y:S01]  /*6ee0*/  FMUL R56, R56, R104.reuse ;  /* 0x0000006838387220 */ /* 0x080fe20000400000 */
[----:B------:R-:W-:Y:S01]  /*6ef0*/  F2FP.BF16.F32.PACK_AB R69, RZ, R69 ;  /* 0x00000045ff45723e */ /* 0x000fe200000010ff */
[----:B------:R-:W-:Y:S01]  /*6f00*/  FMUL R57, R57, R104 ;  /* 0x0000006839397220 */ /* 0x000fe20000400000 */
[----:B------:R-:W-:Y:S01]  /*6f10*/  F2FP.BF16.F32.PACK_AB R70, RZ, R70 ;  /* 0x00000046ff46723e */ /* 0x000fe200000010ff */
[----:B------:R1:W-:Y:S01]  /*6f20*/  @P5 STG.E.U16 desc[UR36][R10.64+0x22], R83 ;  /* 0x000022530a005986 */ /* 0x0003e2000c101524 */
[C---:B------:R-:W-:Y:S01]  /*6f30*/  ISETP.GT.AND P5, PT, R3.reuse, RZ, P3 ;  /* 0x000000ff0300720c */ /* 0x040fe20001fa4270 */
[-C--:B------:R-:W-:Y:S01]  /*6f40*/  FMUL R58, R58, R104.reuse ;  /* 0x000000683a3a7220 */ /* 0x080fe20000400000 */
[----:B------:R-:W-:Y:S01]  /*6f50*/  F2FP.BF16.F32.PACK_AB R71, RZ, R71 ;  /* 0x00000047ff47723e */ /* 0x000fe200000010ff */
[----:B------:R1:W-:Y:S01]  /*6f60*/  @P4 STG.E.U16 desc[UR36][R8.64+0x30], R84 ;  /* 0x0000305408004986 */ /* 0x0003e2000c101524 */
[----:B------:R-:W-:Y:S01]  /*6f70*/  ISETP.GT.AND P4, PT, R3, 0x8, P1 ;  /* 0x000000080300780c */ /* 0x000fe20000f84270 */
[----:B------:R-:W-:Y:S01]  /*6f80*/  FMUL R59, R59, R104 ;  /* 0x000000683b3b7220 */ /* 0x000fe20000400000 */
[----:B------:R-:W-:Y:S01]  /*6f90*/  F2FP.BF16.F32.PACK_AB R56, RZ, R56 ;  /* 0x00000038ff38723e */ /* 0x000fe200000010ff */
[-C--:B------:R-:W-:Y:S01]  /*6fa0*/  FMUL R61, R61, R104.reuse ;  /* 0x000000683d3d7220 */ /* 0x080fe20000400000 */
[----:B------:R-:W-:Y:S01]  /*6fb0*/  F2FP.BF16.F32.PACK_AB R57, RZ, R57 ;  /* 0x00000039ff39723e */ /* 0x000fe200000010ff */
[----:B------:R-:W-:Y:S01]  /*6fc0*/  FMUL R60, R60, R104 ;  /* 0x000000683c3c7220 */ /* 0x000fe20000400000 */
[----:B------:R-:W-:Y:S01]  /*6fd0*/  F2FP.BF16.F32.PACK_AB R58, RZ, R58 ;  /* 0x0000003aff3a723e */ /* 0x000fe200000010ff */
[-C--:B------:R-:W-:Y:S01]  /*6fe0*/  FMUL R62, R62, R104.reuse ;  /* 0x000000683e3e7220 */ /* 0x080fe20000400000 */
[----:B------:R-:W-:Y:S01]  /*6ff0*/  F2FP.BF16.F32.PACK_AB R59, RZ, R59 ;  /* 0x0000003bff3b723e */ /* 0x000fe200000010ff */
[----:B------:R1:W-:Y:S01]  /*7000*/  @P5 STG.E.U16 desc[UR36][R8.64+0x32], R85 ;  /* 0x0000325508005986 */ /* 0x0003e2000c101524 */
[----:B------:R-:W-:Y:S01]  /*7010*/  ISETP.GT.AND P5, PT, R3, 0x8, P3 ;  /* 0x000000080300780c */ /* 0x000fe20001fa4270 */
[-C--:B------:R-:W-:Y:S01]  /*7020*/  FMUL R63, R63, R104.reuse ;  /* 0x000000683f3f7220 */ /* 0x080fe20000400000 */
[----:B------:R-:W-:Y:S01]  /*7030*/  F2FP.BF16.F32.PACK_AB R61, RZ, R61 ;  /* 0x0000003dff3d723e */ /* 0x000fe200000010ff */
[----:B------:R1:W-:Y:S01]  /*7040*/  @P4 STG.E.U16 desc[UR36][R10.64+0x30], R86 ;  /* 0x000030560a004986 */ /* 0x0003e2000c101524 */
[C---:B------:R-:W-:Y:S01]  /*7050*/  ISETP.GT.AND P4, PT, R3.reuse, 0x80, P2 ;  /* 0x000000800300780c */ /* 0x040fe20001784270 */
[-C--:B------:R-:W-:Y:S01]  /*7060*/  FMUL R48, R48, R104.reuse ;  /* 0x0000006830307220 */ /* 0x080fe20000400000 */
[----:B------:R-:W-:Y:S01]  /*7070*/  ISETP.GT.AND P2, PT, R3, 0x88, P2 ;  /* 0x000000880300780c */ /* 0x000fe20001744270 */
[----:B------:R-:W-:Y:S01]  /*7080*/  FMUL R49, R49, R104 ;  /* 0x0000006831317220 */ /* 0x000fe20000400000 */
[----:B------:R-:W-:Y:S01]  /*7090*/  F2FP.BF16.F32.PACK_AB R60, RZ, R60 ;  /* 0x0000003cff3c723e */ /* 0x000fe200000010ff */
[----:B------:R-:W-:Y:S01]  /*70a0*/  FMUL R51, R51, R104 ;  /* 0x0000006833337220 */ /* 0x000fe20000400000 */
[----:B------:R-:W-:Y:S01]  /*70b0*/  F2FP.BF16.F32.PACK_AB R62, RZ, R62 ;  /* 0x0000003eff3e723e */ /* 0x000fe200000010ff */
[----:B------:R-:W-:Y:S01]  /*70c0*/  FMUL R50, R50, R104 ;  /* 0x0000006832327220 */ /* 0x000fe20000400000 */
[----:B------:R-:W-:Y:S01]  /*70d0*/  F2FP.BF16.F32.PACK_AB R63, RZ, R63 ;  /* 0x0000003fff3f723e */ /* 0x000fe200000010ff */
[----:B------:R1:W-:Y:S01]  /*70e0*/  @P5 STG.E.U16 desc[UR36][R10.64+0x32], R87 ;  /* 0x000032570a005986 */ /* 0x0003e2000c101524 */
[----:B0-----:R-:W-:Y:S01]  /*70f0*/  IADD3 R12, P5, R105, R4, RZ ;  /* 0x00000004690c7210 */ /* 0x001fe20007fbe0ff */
[----:B------:R-:W-:Y:S01]  /*7100*/  FMUL R52, R52, R104 ;  /* 0x0000006834347220 */ /* 0x000fe20000400000 */
[----:B------:R-:W-:Y:S01]  /*7110*/  F2FP.BF16.F32.PACK_AB R48, RZ, R48 ;  /* 0x00000030ff30723e */ /* 0x000fe200000010ff */
[----:B------:R1:W-:Y:S01]  /*7120*/  @P4 STG.E.U16 desc[UR36][R4.64+0x20], R72 ;  /* 0x0000204804004986 */ /* 0x0003e2000c101524 */
[----:B------:R-:W-:Y:S01]  /*7130*/  ISETP.GT.AND P4, PT, R3, 0x80, P0 ;  /* 0x000000800300780c */ /* 0x000fe20000784270 */
[----:B------:R-:W-:Y:S01]  /*7140*/  IMAD.X R13, R7, 0x1, R5, P5 ;  /* 0x00000001070d7824 */ /* 0x000fe200028e0605 */
[----:B------:R-:W-:Y:S01]  /*7150*/  ISETP.GT.AND P0, PT, R3, 0x88, P0 ;  /* 0x000000880300780c */ /* 0x000fe20000704270 */
[-C--:B------:R-:W-:Y:S01]  /*7160*/  FMUL R53, R53, R104.reuse ;  /* 0x0000006835357220 */ /* 0x080fe20000400000 */
[----:B------:R-:W-:Y:S01]  /*7170*/  F2FP.BF16.F32.PACK_AB R49, RZ, R49 ;  /* 0x00000031ff31723e */ /* 0x000fe200000010ff */
[-C--:B------:R-:W-:Y:S01]  /*7180*/  FMUL R54, R54, R104.reuse ;  /* 0x0000006836367220 */ /* 0x080fe20000400000 */
[----:B------:R-:W-:Y:S01]  /*7190*/  F2FP.BF16.F32.PACK_AB R51, RZ, R51 ;  /* 0x00000033ff33723e */ /* 0x000fe200000010ff */
[----:B------:R-:W-:Y:S01]  /*71a0*/  FMUL R55, R55, R104 ;  /* 0x0000006837377220 */ /* 0x000fe20000400000 */
[----:B------:R-:W-:Y:S01]  /*71b0*/  F2FP.BF16.F32.PACK_AB R50, RZ, R50 ;  /* 0x00000032ff32723e */ /* 0x000fe200000010ff */
[----:B------:R-:W-:Y:S01]  /*71c0*/  FMUL R40, R40, R104 ;  /* 0x0000006828287220 */ /* 0x000fe20000400000 */
[----:B------:R-:W-:Y:S01]  /*71d0*/  F2FP.BF16.F32.PACK_AB R52, RZ, R52 ;  /* 0x00000034ff34723e */ /* 0x000fe200000010ff */
[-C--:B------:R-:W-:Y:S01]  /*71e0*/  FMUL R41, R41, R104.reuse ;  /* 0x0000006829297220 */ /* 0x080fe20000400000 */
[----:B------:R-:W-:Y:S01]  /*71f0*/  F2FP.BF16.F32.PACK_AB R53, RZ, R53 ;  /* 0x00000035ff35723e */ /* 0x000fe200000010ff */
[----:B------:R1:W-:Y:S01]  /*7200*/  @P4 STG.E.U16 desc[UR36][R4.64+0x22], R73 ;  /* 0x0000224904004986 */ /* 0x0003e2000c101524 */
[C---:B------:R-:W-:Y:S01]  /*7210*/  ISETP.GT.AND P4, PT, R3.reuse, 0x80, P1 ;  /* 0x000000800300780c */ /* 0x040fe20000f84270 */
[-C--:B------:R-:W-:Y:S01]  /*7220*/  FMUL R42, R42, R104.reuse ;  /* 0x000000682a2a7220 */ /* 0x080fe20000400000 */
[C---:B------:R-:W-:Y:S01]  /*7230*/  ISETP.GT.AND P1, PT, R3.reuse, 0x88, P1 ;  /* 0x000000880300780c */ /* 0x040fe20000f24270 */
[----:B------:R1:W-:Y:S01]  /*7240*/  @P2 STG.E.U16 desc[UR36][R12.64+0x20], R74 ;  /* 0x0000204a0c002986 */ /* 0x0003e2000c101524 */
[----:B------:R-:W-:Y:S01]  /*7250*/  ISETP.GT.AND P2, PT, R3, 0x80, P3 ;  /* 0x000000800300780c */ /* 0x000fe20001f44270 */
[----:B------:R-:W-:Y:S01]  /*7260*/  FMUL R43, R43, R104 ;  /* 0x000000682b2b7220 */ /* 0x000fe20000400000 */
[----:B------:R-:W-:Y:S01]  /*7270*/  ISETP.GT.AND P3, PT, R3, 0x88, P3 ;  /* 0x000000880300780c */ /* 0x000fe20001f64270 */
[----:B------:R1:W-:Y:S01]  /*7280*/  @P0 STG.E.U16 desc[UR36][R12.64+0x22], R75 ;  /* 0x0000224b0c000986 */ /* 0x0003e2000c101524 */
[----:B------:R-:W-:Y:S01]  /*7290*/  F2FP.BF16.F32.PACK_AB R54, RZ, R54 ;  /* 0x00000036ff36723e */ /* 0x000fe200000010ff */
[-C--:B------:R-:W-:Y:S01]  /*72a0*/  FMUL R44, R44, R104.reuse ;  /* 0x000000682c2c7220 */ /* 0x080fe20000400000 */
[----:B------:R-:W-:Y:S01]  /*72b0*/  F2FP.BF16.F32.PACK_AB R55, RZ, R55 ;  /* 0x00000037ff37723e */ /* 0x000fe200000010ff */
[----:B------:R-:W-:Y:S01]  /*72c0*/  FMUL R45, R45, R104 ;  /* 0x000000682d2d7220 */ /* 0x000fe20000400000 */
[----:B------:R-:W-:Y:S01]  /*72d0*/  F2FP.BF16.F32.PACK_AB R40, RZ, R40 ;  /* 0x00000028ff28723e */ /* 0x000fe200000010ff */
[----:B------:R1:W-:Y:S01]  /*72e0*/  @P4 STG.E.U16 desc[UR36][R4.64+0x30], R76 ;  /* 0x0000304c04004986 */ /* 0x0003e2000c101524 */
[----:B------:R-:W-:Y:S01]  /*72f0*/  F2FP.BF16.F32.PACK_AB R41, RZ, R41 ;  /* 0x00000029ff29723e */ /* 0x000fe200000010ff */
[----:B------:R-:W-:Y:S01]  /*7300*/  FMUL R46, R46, R104 ;  /* 0x000000682e2e7220 */ /* 0x000fe20000400000 */
[----:B------:R-:W-:Y:S01]  /*7310*/  F2FP.BF16.F32.PACK_AB R42, RZ, R42 ;  /* 0x0000002aff2a723e */ /* 0x000fe200000010ff */
[----:B------:R1:W-:Y:S01]  /*7320*/  @P2 STG.E.U16 desc[UR36][R4.64+0x32], R77 ;  /* 0x0000324d04002986 */ /* 0x0003e2000c101524 */
[C---:B------:R-:W-:Y:S01]  /*7330*/  ISETP.GT.AND P2, PT, R6.reuse, 0x21, PT ;  /* 0x000000210600780c */ /* 0x040fe20003f44270 */
[-C--:B------:R-:W-:Y:S01]  /*7340*/  FMUL R47, R47, R104.reuse ;  /* 0x000000682f2f7220 */ /* 0x080fe20000400000 */
[----:B------:R-:W-:Y:S01]  /*7350*/  F2FP.BF16.F32.PACK_AB R43, RZ, R43 ;  /* 0x0000002bff2b723e */ /* 0x000fe200000010ff */
[----:B------:R1:W-:Y:S01]  /*7360*/  @P3 STG.E.U16 desc[UR36][R12.64+0x32], R79 ;  /* 0x0000324f0c003986 */ /* 0x0003e2000c101524 */
[----:B------:R-:W-:Y:S01]  /*7370*/  ISETP.GT.AND P3, PT, R6, 0x20, PT ;  /* 0x000000200600780c */ /* 0x000fe20003f64270 */
[-C--:B------:R-:W-:Y:S01]  /*7380*/  FMUL R32, R32, R104.reuse ;  /* 0x0000006820207220 */ /* 0x080fe20000400000 */
[C---:B------:R-:W-:Y:S01]  /*7390*/  ISETP.GT.AND P4, PT, R3.reuse, RZ, P2 ;  /* 0x000000ff0300720c */ /* 0x040fe20001784270 */
[----:B------:R1:W-:Y:S01]  /*73a0*/  @P1 STG.E.U16 desc[UR36][R12.64+0x30], R78 ;  /* 0x0000304e0c001986 */ /* 0x0003e2000c101524 */
[----:B------:R-:W-:Y:S01]  /*73b0*/  ISETP.GT.AND P0, PT, R3, RZ, P3 ;  /* 0x000000ff0300720c */ /* 0x000fe20001f04270 */
[-C--:B------:R-:W-:Y:S01]  /*73c0*/  FMUL R33, R33, R104.reuse ;  /* 0x0000006821217220 */ /* 0x080fe20000400000 */
[C---:B------:R-:W-:Y:S01]  /*73d0*/  ISETP.GT.AND P1, PT, R3.reuse, 0x8, P2 ;  /* 0x000000080300780c */ /* 0x040fe20001724270 */
[-C--:B------:R-:W-:Y:S01]  /*73e0*/  FMUL R34, R34, R104.reuse ;  /* 0x0000006822227220 */ /* 0x080fe20000400000 */
[----:B------:R-:W-:Y:S01]  /*73f0*/  ISETP.GT.AND P5, PT, R3, 0x8, P3 ;  /* 0x000000080300780c */ /* 0x000fe20001fa4270 */
[----:B------:R-:W-:Y:S01]  /*7400*/  FMUL R35, R35, R104 ;  /* 0x0000006823237220 */ /* 0x000fe20000400000 */
        /* <DEDUP_REMOVED lines=15> */
[----:B------:R-:W-:Y:S01]  /*7500*/  FMUL R24, R24, R104 ;  /* 0x0000006818187220 */ /* 0x000fe20000400000 */
[----:B------:R-:W-:Y:S01]  /*7510*/  F2FP.BF16.F32.PACK_AB R34, RZ, R34 ;  /* 0x00000022ff22723e */ /* 0x000fe200000010ff */
[----:B------:R1:W-:Y:S01]  /*7520*/  @P5 STG.E.U16 desc[UR36][R10.64+0x40], R66 ;  /* 0x000040420a005986 */ /* 0x0003e2000c101524 */
[----:B------:R-:W-:Y:S01]  /*7530*/  ISETP.GT.AND P5, PT, R3, RZ, P0 ;  /* 0x000000ff0300720c */ /* 0x000fe200007a4270 */
[-C--:B------:R-:W-:Y:S01]  /*7540*/  FMUL R25, R25, R104.reuse ;  /* 0x0000006819197220 */ /* 0x080fe20000400000 */
[----:B------:R-:W-:Y:S01]  /*7550*/  ISETP.GT.AND P4, PT, R3, RZ, P1 ;  /* 0x000000ff0300720c */ /* 0x000fe20000f84270 */
        /* <DEDUP_REMOVED lines=12> */
[----:B------:R-:W-:Y:S01]  /*7620*/  FMUL R31, R31, R104 ;  /* 0x000000681f1f7220 */ /* 0x000fe20000400000 */
[----:B------:R-:W-:Y:S01]  /*7630*/  F2FP.BF16.F32.PACK_AB R24, RZ, R24 ;  /* 0x00000018ff18723e */ /* 0x000fe200000010ff */
[----:B------:R1:W-:Y:S01]  /*7640*/  @P4 STG.E.U16 desc[UR36][R8.64+0x52], R69 ;  /* 0x0000524508004986 */ /* 0x0003e2000c101524 */
[----:B------:R-:W-:-:S02]  /*7650*/  ISETP.GT.AND P4, PT, R3, 0x8, P1 ;  /* 0x000000080300780c */ /* 0x000fc40000f84270 */
[----:B------:R-:W-:Y:S02]  /*7660*/  F2FP.BF16.F32.PACK_AB R25, RZ, R25 ;  /* 0x00000019ff19723e */ /* 0x000fe400000010ff */
[----:B------:R-:W-:Y:S02]  /*7670*/  F2FP.BF16.F32.PACK_AB R26, RZ, R26 ;  /* 0x0000001aff1a723e */ /* 0x000fe400000010ff */
[----:B------:R-:W-:Y:S02]  /*7680*/  F2FP.BF16.F32.PACK_AB R27, RZ, R27 ;  /* 0x0000001bff1b723e */ /* 0x000fe400000010ff */
[----:B------:R-:W-:Y:S01]  /*7690*/  F2FP.BF16.F32.PACK_AB R28, RZ, R28 ;  /* 0x0000001cff1c723e */ /* 0x000fe200000010ff */
[----:B------:R1:W-:Y:S01]  /*76a0*/  @P5 STG.E.U16 desc[UR36][R10.64+0x50], R70 ;  /* 0x000050460a005986 */ /* 0x0003e2000c101524 */
[C---:B------:R-:W-:Y:S02]  /*76b0*/  ISETP.GT.AND P5, PT, R3.reuse, 0x80, P3 ;  /* 0x000000800300780c */ /* 0x040fe40001fa4270 */
[C---:B------:R-:W-:Y:S01]  /*76c0*/  ISETP.GT.AND P3, PT, R3.reuse, 0x88, P3 ;  /* 0x000000880300780c */ /* 0x040fe20001f64270 */
[----:B------:R1:W-:Y:S01]  /*76d0*/  @P4 STG.E.U16 desc[UR36][R10.64+0x52], R71 ;  /* 0x000052470a004986 */ /* 0x0003e2000c101524 */
[----:B------:R-:W-:-:S02]  /*76e0*/  ISETP.GT.AND P4, PT, R3, 0x80, P2 ;  /* 0x000000800300780c */ /* 0x000fc40001784270 */
[C---:B------:R-:W-:Y:S02]  /*76f0*/  ISETP.GT.AND P2, PT, R3.reuse, 0x88, P2 ;  /* 0x000000880300780c */ /* 0x040fe40001744270 */
[----:B------:R-:W-:Y:S02]  /*7700*/  F2FP.BF16.F32.PACK_AB R29, RZ, R29 ;  /* 0x0000001dff1d723e */ /* 0x000fe400000010ff */
[----:B------:R-:W-:Y:S02]  /*7710*/  F2FP.BF16.F32.PACK_AB R30, RZ, R30 ;  /* 0x0000001eff1e723e */ /* 0x000fe400000010ff */
[----:B------:R-:W-:Y:S01]  /*7720*/  F2FP.BF16.F32.PACK_AB R31, RZ, R31 ;  /* 0x0000001fff1f723e */ /* 0x000fe200000010ff */
[----:B------:R1:W-:Y:S04]  /*7730*/  @P5 STG.E.U16 desc[UR36][R4.64+0x40], R56 ;  /* 0x0000403804005986 */ /* 0x0003e8000c101524 */
[----:B------:R1:W-:Y:S01]  /*7740*/  @P4 STG.E.U16 desc[UR36][R4.64+0x42], R57 ;  /* 0x0000423904004986 */ /* 0x0003e2000c101524 */
[----:B------:R-:W-:-:S02]  /*7750*/  ISETP.GT.AND P4, PT, R3, 0x80, P0 ;  /* 0x000000800300780c */ /* 0x000fc40000784270 */
[C---:B------:R-:W-:Y:S01]  /*7760*/  ISETP.GT.AND P0, PT, R3.reuse, 0x88, P0 ;  /* 0x000000880300780c */ /* 0x040fe20000704270 */
[----:B------:R1:W-:Y:S01]  /*7770*/  @P3 STG.E.U16 desc[UR36][R12.64+0x40], R58 ;  /* 0x0000403a0c003986 */ /* 0x0003e2000c101524 */
[C---:B------:R-:W-:Y:S02]  /*7780*/  ISETP.GT.AND P3, PT, R3.reuse, 0x80, P1 ;  /* 0x000000800300780c */ /* 0x040fe40000f64270 */
[----:B------:R-:W-:Y:S01]  /*7790*/  ISETP.GT.AND P1, PT, R3, 0x88, P1 ;  /* 0x000000880300780c */ /* 0x000fe20000f24270 */
[----:B------:R1:W-:Y:S01]  /*77a0*/  @P2 STG.E.U16 desc[UR36][R12.64+0x42], R59 ;  /* 0x0000423b0c002986 */ /* 0x0003e2000c101524 */
[----:B------:R-:W-:-:S05]  /*77b0*/  ISETP.GT.AND P2, PT, R6, 0x31, PT ;  /* 0x000000310600780c */ /* 0x000fca0003f44270 */
[----:B------:R1:W-:Y:S01]  /*77c0*/  @P4 STG.E.U16 desc[UR36][R4.64+0x50], R60 ;  /* 0x0000503c04004986 */ /* 0x0003e2000c101524 */
[----:B------:R-:W-:-:S03]  /*77d0*/  ISETP.GT.AND P4, PT, R3, RZ, P2 ;  /* 0x000000ff0300720c */ /* 0x000fc60001784270 */
[----:B------:R1:W-:Y:S01]  /*77e0*/  @P3 STG.E.U16 desc[UR36][R4.64+0x52], R61 ;  /* 0x0000523d04003986 */ /* 0x0003e2000c101524 */
[----:B------:R-:W-:-:S03]  /*77f0*/  ISETP.GT.AND P3, PT, R6, 0x30, PT ;  /* 0x000000300600780c */ /* 0x000fc60003f64270 */
[----:B------:R1:W-:Y:S01]  /*7800*/  @P0 STG.E.U16 desc[UR36][R12.64+0x50], R62 ;  /* 0x0000503e0c000986 */ /* 0x0003e2000c101524 */
[C---:B------:R-:W-:Y:S02]  /*7810*/  ISETP.GT.AND P0, PT, R3.reuse, RZ, P3 ;  /* 0x000000ff0300720c */ /* 0x040fe40001f04270 */
[C---:B------:R-:W-:Y:S01]  /*7820*/  ISETP.GT.AND P5, PT, R3.reuse, 0x8, P3 ;  /* 0x000000080300780c */ /* 0x040fe20001fa4270 */
[----:B------:R1:W-:Y:S01]  /*7830*/  @P1 STG.E.U16 desc[UR36][R12.64+0x52], R63 ;  /* 0x0000523f0c001986 */ /* 0x0003e2000c101524 */
[----:B------:R-:W-:-:S03]  /*7840*/  ISETP.GT.AND P1, PT, R3, 0x8, P2 ;  /* 0x000000080300780c */ /* 0x000fc60001724270 */
[----:B------:R1:W-:Y:S06]  /*7850*/  @P4 STG.E.U16 desc[UR36][R8.64+0x62], R49 ;  /* 0x0000623108004986 */ /* 0x0003ec000c101524 */
[----:B------:R1:W-:Y:S01]  /*7860*/  @P0 STG.E.U16 desc[UR36][R8.64+0x60], R48 ;  /* 0x0000603008000986 */ /* 0x0003e2000c101524 */
[----:B------:R-:W-:-:S03]  /*7870*/  ISETP.GT.AND P0, PT, R6, 0x38, PT ;  /* 0x000000380600780c */ /* 0x000fc60003f04270 */
[----:B------:R1:W-:Y:S01]  /*7880*/  @P1 STG.E.U16 desc[UR36][R10.64+0x62], R51 ;  /* 0x000062330a001986 */ /* 0x0003e2000c101524 */
[----:B------:R-:W-:-:S03]  /*7890*/  ISETP.GT.AND P1, PT, R6, 0x39, PT ;  /* 0x000000390600780c */ /* 0x000fc60003f24270 */
[----:B------:R1:W-:Y:S01]  /*78a0*/  @P5 STG.E.U16 desc[UR36][R10.64+0x60], R50 ;  /* 0x000060320a005986 */ /* 0x0003e2000c101524 */
[C---:B------:R-:W-:Y:S02]  /*78b0*/  ISETP.GT.AND P5, PT, R3.reuse, RZ, P0 ;  /* 0x000000ff0300720c */ /* 0x040fe400007a4270 */
[----:B------:R-:W-:-:S11]  /*78c0*/  ISETP.GT.AND P4, PT, R3, RZ, P1 ;  /* 0x000000ff0300720c */ /* 0x000fd60000f84270 */
[----:B------:R1:W-:Y:S01]  /*78d0*/  @P5 STG.E.U16 desc[UR36][R8.64+0x70], R52 ;  /* 0x0000703408005986 */ /* 0x0003e2000c101524 */
[----:B------:R-:W-:-:S03]  /*78e0*/  ISETP.GT.AND P5, PT, R3, 0x8, P0 ;  /* 0x000000080300780c */ /* 0x000fc600007a4270 */
[----:B------:R1:W-:Y:S01]  /*78f0*/  @P4 STG.E.U16 desc[UR36][R8.64+0x72], R53 ;  /* 0x0000723508004986 */ /* 0x0003e2000c101524 */
[----:B------:R-:W-:-:S09]  /*7900*/  ISETP.GT.AND P4, PT, R3, 0x8, P1 ;  /* 0x000000080300780c */ /* 0x000fd20000f84270 */
[----:B------:R1:W-:Y:S01]  /*7910*/  @P5 STG.E.U16 desc[UR36][R10.64+0x70], R54 ;  /* 0x000070360a005986 */ /* 0x0003e2000c101524 */
[C---:B------:R-:W-:Y:S02]  /*7920*/  ISETP.GT.AND P5, PT, R3.reuse, 0x80, P3 ;  /* 0x000000800300780c */ /* 0x040fe40001fa4270 */
[C---:B------:R-:W-:Y:S01]  /*7930*/  ISETP.GT.AND P3, PT, R3.reuse, 0x88, P3 ;  /* 0x000000880300780c */ /* 0x040fe20001f64270 */
[----:B------:R1:W-:Y:S01]  /*7940*/  @P4 STG.E.U16 desc[UR36][R10.64+0x72], R55 ;  /* 0x000072370a004986 */ /* 0x0003e2000c101524 */
[C---:B------:R-:W-:Y:S02]  /*7950*/  ISETP.GT.AND P4, PT, R3.reuse, 0x80, P2 ;  /* 0x000000800300780c */ /* 0x040fe40001784270 */
[----:B------:R-:W-:-:S07]  /*7960*/  ISETP.GT.AND P2, PT, R3, 0x88, P2 ;  /* 0x000000880300780c */ /* 0x000fce0001744270 */
[----:B------:R1:W-:Y:S04]  /*7970*/  @P5 STG.E.U16 desc[UR36][R4.64+0x60], R40 ;  /* 0x0000602804005986 */ /* 0x0003e8000c101524 */
[----:B------:R1:W-:Y:S01]  /*7980*/  @P4 STG.E.U16 desc[UR36][R4.64+0x62], R41 ;  /* 0x0000622904004986 */ /* 0x0003e2000c101524 */
[C---:B------:R-:W-:Y:S02]  /*7990*/  ISETP.GT.AND P4, PT, R3.reuse, 0x80, P0 ;  /* 0x000000800300780c */ /* 0x040fe40000784270 */
[C---:B------:R-:W-:Y:S01]  /*79a0*/  ISETP.GT.AND P0, PT, R3.reuse, 0x88, P0 ;  /* 0x000000880300780c */ /* 0x040fe20000704270 */
[----:B------:R1:W-:Y:S01]  /*79b0*/  @P3 STG.E.U16 desc[UR36][R12.64+0x60], R42 ;  /* 0x0000602a0c003986 */ /* 0x0003e2000c101524 */
[C---:B------:R-:W-:Y:S02]  /*79c0*/  ISETP.GT.AND P3, PT, R3.reuse, 0x80, P1 ;  /* 0x000000800300780c */ /* 0x040fe40000f64270 */
[----:B------:R-:W-:Y:S01]  /*79d0*/  ISETP.GT.AND P1, PT, R3, 0x88, P1 ;  /* 0x000000880300780c */ /* 0x000fe20000f24270 */
[----:B------:R1:W-:Y:S06]  /*79e0*/  @P2 STG.E.U16 desc[UR36][R12.64+0x62], R43 ;  /* 0x0000622b0c002986 */ /* 0x0003ec000c101524 */
[----:B------:R1:W-:Y:S04]  /*79f0*/  @P4 STG.E.U16 desc[UR36][R4.64+0x70], R44 ;  /* 0x0000702c04004986 */ /* 0x0003e8000c101524 */
[----:B------:R1:W-:Y:S01]  /*7a00*/  @P3 STG.E.U16 desc[UR36][R4.64+0x72], R45 ;  /* 0x0000722d04003986 */ /* 0x0003e2000c101524 */
[----:B------:R-:W-:-:S03]  /*7a10*/  ISETP.GT.AND P3, PT, R6, 0x40, PT ;  /* 0x000000400600780c */ /* 0x000fc60003f64270 */
[----:B------:R1:W-:Y:S01]  /*7a20*/  @P0 STG.E.U16 desc[UR36][R12.64+0x70], R46 ;  /* 0x0000702e0c000986 */ /* 0x0003e2000c101524 */
[----:B------:R-:W-:Y:S02]  /*7a30*/  ISETP.GT.AND P0, PT, R6, 0x41, PT ;  /* 0x000000410600780c */ /* 0x000fe40003f04270 */
[C---:B------:R-:W-:Y:S01]  /*7a40*/  ISETP.GT.AND P4, PT, R3.reuse, 0x8, P3 ;  /* 0x000000080300780c */ /* 0x040fe20001f84270 */
[----:B------:R1:W-:Y:S01]  /*7a50*/  @P1 STG.E.U16 desc[UR36][R12.64+0x72], R47 ;  /* 0x0000722f0c001986 */ /* 0x0003e2000c101524 */
[C---:B------:R-:W-:Y:S02]  /*7a60*/  ISETP.GT.AND P1, PT, R3.reuse, RZ, P3 ;  /* 0x000000ff0300720c */ /* 0x040fe40001f24270 */
[C---:B------:R-:W-:Y:S02]  /*7a70*/  ISETP.GT.AND P2, PT, R3.reuse, RZ, P0 ;  /* 0x000000ff0300720c */ /* 0x040fe40000744270 */
[----:B------:R-:W-:-:S09]  /*7a80*/  ISETP.GT.AND P5, PT, R3, 0x8, P0 ;  /* 0x000000080300780c */ /* 0x000fd200007a4270 */
[----:B------:R1:W-:Y:S01]  /*7a90*/  @P1 STG.E.U16 desc[UR36][R8.64+0x80], R32 ;  /* 0x0000802008001986 */ /* 0x0003e2000c101524 */
[----:B------:R-:W-:-:S03]  /*7aa0*/  ISETP.GT.AND P1, PT, R6, 0x48, PT ;  /* 0x000000480600780c */ /* 0x000fc60003f24270 */
[----:B------:R1:W-:Y:S01]  /*7ab0*/  @P2 STG.E.U16 desc[UR36][R8.64+0x82], R33 ;  /* 0x0000822108002986 */ /* 0x0003e2000c101524 */
[----:B------:R-:W-:-:S03]  /*7ac0*/  ISETP.GT.AND P2, PT, R6, 0x49, PT ;  /* 0x000000490600780c */ /* 0x000fc60003f44270 */
[----:B------:R1:W-:Y:S01]  /*7ad0*/  @P4 STG.E.U16 desc[UR36][R10.64+0x80], R34 ;  /* 0x000080220a004986 */ /* 0x0003e2000c101524 */
[----:B------:R-:W-:-:S03]  /*7ae0*/  ISETP.GT.AND P4, PT, R3, RZ, P2 ;  /* 0x000000ff0300720c */ /* 0x000fc60001784270 */
[----:B------:R1:W-:Y:S01]  /*7af0*/  @P5 STG.E.U16 desc[UR36][R10.64+0x82], R35 ;  /* 0x000082230a005986 */ /* 0x0003e2000c101524 */
[----:B------:R-:W-:-:S09]  /*7b00*/  ISETP.GT.AND P5, PT, R3, RZ, P1 ;  /* 0x000000ff0300720c */ /* 0x000fd20000fa4270 */
        /* <DEDUP_REMOVED lines=10> */
[----:B------:R1:W-:Y:S01]  /*7bb0*/  @P4 STG.E.U16 desc[UR36][R4.64+0x80], R24 ;  /* 0x0000801804004986 */ /* 0x0003e2000c101524 */
[C---:B------:R-:W-:Y:S02]  /*7bc0*/  ISETP.GT.AND P4, PT, R3.reuse, 0x80, P1 ;  /* 0x000000800300780c */ /* 0x040fe40000f84270 */
[C---:B------:R-:W-:Y:S01]  /*7bd0*/  ISETP.GT.AND P1, PT, R3.reuse, 0x88, P1 ;  /* 0x000000880300780c */ /* 0x040fe20000f24270 */
[----:B------:R1:W-:Y:S01]  /*7be0*/  @P5 STG.E.U16 desc[UR36][R4.64+0x82], R25 ;  /* 0x0000821904005986 */ /* 0x0003e2000c101524 */
[C---:B------:R-:W-:Y:S02]  /*7bf0*/  ISETP.GT.AND P5, PT, R3.reuse, 0x80, P2 ;  /* 0x000000800300780c */ /* 0x040fe400017a4270 */
[----:B------:R-:W-:Y:S01]  /*7c00*/  ISETP.GT.AND P2, PT, R3, 0x88, P2 ;  /* 0x000000880300780c */ /* 0x000fe20001744270 */
[----:B------:R1:W-:Y:S04]  /*7c10*/  @P3 STG.E.U16 desc[UR36][R12.64+0x80], R26 ;  /* 0x0000801a0c003986 */ /* 0x0003e8000c101524 */
[----:B------:R1:W-:Y:S04]  /*7c20*/  @P0 STG.E.U16 desc[UR36][R12.64+0x82], R27 ;  /* 0x0000821b0c000986 */ /* 0x0003e8000c101524 */
[----:B------:R1:W-:Y:S04]  /*7c30*/  @P4 STG.E.U16 desc[UR36][R4.64+0x90], R28 ;  /* 0x0000901c04004986 */ /* 0x0003e8000c101524 */
[----:B------:R1:W-:Y:S04]  /*7c40*/  @P5 STG.E.U16 desc[UR36][R4.64+0x92], R29 ;  /* 0x0000921d04005986 */ /* 0x0003e8000c101524 */
[----:B------:R1:W-:Y:S04]  /*7c50*/  @P1 STG.E.U16 desc[UR36][R12.64+0x90], R30 ;  /* 0x0000901e0c001986 */ /* 0x0003e8000c101524 */
[----:B------:R1:W-:Y:S02]  /*7c60*/  @P2 STG.E.U16 desc[UR36][R12.64+0x92], R31 ;  /* 0x0000921f0c002986 */ /* 0x0003e4000c101524 */
.L_x_189:
[----:B------:R-:W-:Y:S05]  /*7c70*/  BSYNC B0 ;  /* 0x0000000000007941 */ /* 0x000fea0003800000 */
.L_x_33:
[----:B------:R-:W-:Y:S01]  /*7c80*/  ULDC UR4, c[0x0][0xc] ;  /* 0x0000030000047ab9 */ /* 0x000fe20000000800 */
[----:B------:R-:W-:Y:S01]  /*7c90*/  ULDC UR5, c[0x0][0x10] ;  /* 0x0000040000057ab9 */ /* 0x000fe20000000800 */
[----:B------:R-:W2:Y:S01]  /*7ca0*/  LDC R3, c[0x0][0x14] ;  /* 0x00000500ff037b82 */ /* 0x000ea20000000800 */
[----:B------:R-:W-:Y:S01]  /*7cb0*/  UIMAD.WIDE.U32 UR4, UR4, UR5, URZ ;  /* 0x00000005040472a5 */ /* 0x000fe2000f8e003f */
[----:B------:R-:W-:Y:S02]  /*7cc0*/  IMAD.MOV.U32 R108, RZ, RZ, -0x1 ;  /* 0xffffffffff6c7424 */ /* 0x000fe400078e00ff */
[----:B------:R-:W-:-:S03]  /*7cd0*/  IMAD.MOV.U32 R105, RZ, RZ, -0x1 ;  /* 0xffffffffff697424 */ /* 0x000fc600078e00ff */
[----:B--2---:R-:W-:-:S04]  /*7ce0*/  IMAD.WIDE.U32 R16, R3, UR4, R16 ;  /* 0x0000000403107c25 */ /* 0x004fc8000f8e0010 */
[----:B------:R-:W-:Y:S01]  /*7cf0*/  IMAD R3, R3, UR5, RZ ;  /* 0x0000000503037c24 */ /* 0x000fe2000f8e02ff */
[----:B------:R-:W-:Y:S02]  /*7d00*/  ULDC.64 UR4, c[0x0][0x650] ;  /* 0x0001940000047ab9 */ /* 0x000fe40000000a00 */
[----:B------:R-:W-:Y:S01]  /*7d10*/  ISETP.GE.U32.AND P0, PT, R16, UR4, PT ;  /* 0x0000000410007c0c */ /* 0x000fe2000bf06070 */
[--C-:B------:R-:W-:Y:S01]  /*7d20*/  IMAD.IADD R17, R17, 0x1, R3.reuse ;  /* 0x0000000111117824 */ /* 0x100fe200078e0203 */
[----:B------:R-:W-:-:S04]  /*7d30*/  PRMT R3, RZ, 0x7610, R3 ;  /* 0x00007610ff037816 */ /* 0x000fc80000000003 */
[----:B------:R-:W-:-:S13]  /*7d40*/  ISETP.GE.U32.AND.EX P0, PT, R17, UR5, PT, P0 ;  /* 0x0000000511007c0c */ /* 0x000fda000bf06100 */
[----:B------:R-:W-:Y:S05]  /*7d50*/  @P0 BRA `(.L_x_190) ;  /* 0x0000000400640947 */ /* 0x000fea0003800000 */
[----:B-1-3--:R-:W1:Y:S01]  /*7d60*/  S2R R12, SR_CTAID.X ;  /* 0x00000000000c7919 */ /* 0x00ae620000002500 */
[----:B0-----:R-:W0:Y:S01]  /*7d70*/  LDC.64 R10, c[0x0][0x628] ;  /* 0x00018a00ff0a7b82 */ /* 0x001e220000000a00 */
[----:B------:R-:W-:Y:S01]  /*7d80*/  ULDC UR4, c[0x0][0x150] ;  /* 0x0000540000047ab9 */ /* 0x000fe20000000800 */
[----:B------:R-:W-:Y:S01]  /*7d90*/  IMAD.MOV.U32 R8, RZ, RZ, R16 ;  /* 0x000000ffff087224 */ /* 0x000fe200078e0010 */
[----:B------:R-:W2:Y:S01]  /*7da0*/  S2R R24, SR_CTAID.Y ;  /* 0x0000000000187919 */ /* 0x000ea20000002600 */
[----:B------:R-:W-:-:S04]  /*7db0*/  IMAD.MOV.U32 R9, RZ, RZ, R17 ;  /* 0x000000ffff097224 */ /* 0x000fc800078e0011 */
[----:B------:R-:W3:Y:S08]  /*7dc0*/  LDC R21, c[0x0][0x144] ;  /* 0x00005100ff157b82 */ /* 0x000ef00000000800 */
[----:B------:R-:W2:Y:S08]  /*7dd0*/  LDC R0, c[0x0][0x630] ;  /* 0x00018c00ff007b82 */ /* 0x000eb00000000800 */
[----:B----4-:R-:W4:Y:S01]  /*7de0*/  LDC.64 R14, c[0x0][0x620] ;  /* 0x00018800ff0e7b82 */ /* 0x010f220000000a00 */
[----:B0-----:R-:W-:-:S04]  /*7df0*/  ISETP.NE.U32.AND P0, PT, R10, RZ, PT ;  /* 0x000000ff0a00720c */ /* 0x001fc80003f05070 */
[----:B------:R-:W-:Y:S02]  /*7e00*/  ISETP.NE.AND.EX P0, PT, R11, RZ, PT, P0 ;  /* 0x000000ff0b00720c */ /* 0x000fe40003f05300 */
[----:B-1----:R-:W-:-:S05]  /*7e10*/  I2FP.F32.U32 R3, R12 ;  /* 0x0000000c00037245 */ /* 0x002fca0000201000 */
[----:B------:R-:W-:-:S04]  /*7e20*/  FMUL R3, R3, UR4 ;  /* 0x0000000403037c20 */ /* 0x000fc80008400000 */
[----:B------:R0:W1:Y:S02]  /*7e30*/  F2I.U32.TRUNC.NTZ R20, R3 ;  /* 0x0000000300147305 */ /* 0x000064000020f000 */
[----:B--23--:R-:W-:Y:S05]  /*7e40*/  @!P0 BRA `(.L_x_191) ;  /* 0x0000000000288947 */ /* 0x00cfea0003800000 */
[----:B0-----:R-:W0:Y:S02]  /*7e50*/  LDC R3, c[0x0][0x634] ;  /* 0x00018d00ff037b82 */ /* 0x001e240000000800 */
        /* <DEDUP_REMOVED lines=9> */
.L_x_191:
[----:B------:R-:W2:Y:S01]  /*7ef0*/  LDC.64 R28, c[0x0][0x640] ;  /* 0x00019000ff1c7b82 */ /* 0x000ea20000000a00 */
[-CC-:B------:R-:W-:Y:S01]  /*7f00*/  SHF.R.U64 R105, R8, R0.reuse, R9.reuse ;  /* 0x0000000008697219 */ /* 0x180fe20000001209 */
[----:B-1----:R-:W-:Y:S01]  /*7f10*/  IMAD.MOV R20, RZ, RZ, -R20 ;  /* 0x000000ffff147224 */ /* 0x002fe200078e0a14 */
[----:B------:R-:W-:Y:S01]  /*7f20*/  SHF.R.U32.HI R0, RZ, R0, R9 ;  /* 0x00000000ff007219 */ /* 0x000fe20000011609 */
[----:B------:R-:W-:Y:S01]  /*7f30*/  ULDC UR4, c[0x0][0x154] ;  /* 0x0000550000047ab9 */ /* 0x000fe20000000800 */
[----:B0-----:R-:W-:Y:S01]  /*7f40*/  IADD3 R3, P0, RZ, -R105, RZ ;  /* 0x80000069ff037210 */ /* 0x001fe20007f1e0ff */
[----:B------:R-:W-:Y:S02]  /*7f50*/  IMAD R21, R21, R20, R12 ;  /* 0x0000001415157224 */ /* 0x000fe400078e020c */
[----:B------:R-:W0:Y:S01]  /*7f60*/  LDC R6, c[0x0][0x618] ;  /* 0x00018600ff067b82 */ /* 0x000e220000000800 */
[----:B------:R-:W-:Y:S02]  /*7f70*/  IMAD.MOV.U32 R7, RZ, RZ, 0x1 ;  /* 0x00000001ff077424 */ /* 0x000fe400078e00ff */
[----:B------:R-:W-:-:S04]  /*7f80*/  IMAD.X R5, RZ, RZ, ~R0, P0 ;  /* 0x000000ffff057224 */ /* 0x000fc800000e0e00 */
[-C--:B----4-:R-:W-:Y:S01]  /*7f90*/  IMAD R0, R5, R14.reuse, RZ ;  /* 0x0000000e05007224 */ /* 0x090fe200078e02ff */
[----:B------:R-:W1:Y:S01]  /*7fa0*/  LDC R8, c[0x0][0x608] ;  /* 0x00018200ff087b82 */ /* 0x000e620000000800 */
[----:B------:R-:W-:-:S04]  /*7fb0*/  IMAD.WIDE.U32 R4, R3, R14, R16 ;  /* 0x0000000e03047225 */ /* 0x000fc800078e0010 */
[----:B------:R-:W-:Y:S01]  /*7fc0*/  IMAD R3, R3, R15, R0 ;  /* 0x0000000f03037224 */ /* 0x000fe200078e0200 */
[----:B------:R-:W-:Y:S02]  /*7fd0*/  I2FP.F32.U32 R0, R24 ;  /* 0x0000001800007245 */ /* 0x000fe40000201000 */
[----:B------:R-:W3:Y:S01]  /*7fe0*/  LDC R26, c[0x0][0x658] ;  /* 0x00019600ff1a7b82 */ /* 0x000ee20000000800 */
[----:B------:R-:W-:Y:S01]  /*7ff0*/  IMAD.IADD R3, R5, 0x1, R3 ;  /* 0x0000000105037824 */ /* 0x000fe200078e0203 */
[----:B--2---:R-:W-:Y:S01]  /*8000*/  ISETP.NE.U32.AND P0, PT, R28, RZ, PT ;  /* 0x000000ff1c00720c */ /* 0x004fe20003f05070 */
[----:B------:R-:W-:Y:S01]  /*8010*/  FMUL R0, R0, UR4 ;  /* 0x0000000400007c20 */ /* 0x000fe20008400000 */
[----:B------:R-:W-:Y:S02]  /*8020*/  IMAD.MOV.U32 R5, RZ, RZ, -0x1 ;  /* 0xffffffffff057424 */ /* 0x000fe400078e00ff */
[----:B------:R-:W-:Y:S01]  /*8030*/  ISETP.NE.AND.EX P0, PT, R29, RZ, PT, P0 ;  /* 0x000000ff1d00720c */ /* 0x000fe20003f05300 */
[----:B------:R2:W4:Y:S01]  /*8040*/  F2I.U32.TRUNC.NTZ R13, R0 ;  /* 0x00000000000d7305 */ /* 0x000522000020f000 */
[----:B------:R-:W2:Y:S01]  /*8050*/  LDC R15, c[0x0][0x148] ;  /* 0x00005200ff0f7b82 */ /* 0x000ea20000000800 */
[----:B0-----:R-:W-:-:S02]  /*8060*/  SHF.R.U64 R12, R4, R6, R3 ;  /* 0x00000006040c7219 */ /* 0x001fc40000001203 */
[----:B------:R-:W-:-:S05]  /*8070*/  SHF.R.U32.HI R3, RZ, R6, R3 ;  /* 0x00000006ff037219 */ /* 0x000fca0000011603 */
[----:B------:R-:W0:Y:S01]  /*8080*/  LDC R20, c[0x0][0x600] ;  /* 0x00018000ff147b82 */ /* 0x000e220000000800 */
[-CC-:B-1----:R-:W-:Y:S02]  /*8090*/  SHF.R.U64 R10, R12, R8.reuse, R3.reuse ;  /* 0x000000080c0a7219 */ /* 0x182fe40000001203 */
[----:B------:R-:W-:-:S05]  /*80a0*/  SHF.R.U32.HI R3, RZ, R8, R3 ;  /* 0x00000008ff037219 */ /* 0x000fca0000011603 */
[----:B------:R-:W1:Y:S01]  /*80b0*/  LDC R27, c[0x0][0x648] ;  /* 0x00019200ff1b7b82 */ /* 0x000e620000000800 */
[-C--:B---3--:R-:W-:Y:S02]  /*80c0*/  SHF.L.U32 R4, R5, R26.reuse, RZ ;  /* 0x0000001a05047219 */ /* 0x088fe400000006ff */
[-CC-:B------:R-:W-:Y:S02]  /*80d0*/  SHF.R.U64 R14, R10, R26.reuse, R3.reuse ;  /* 0x0000001a0a0e7219 */ /* 0x180fe40000001203 */
[----:B------:R-:W-:Y:S02]  /*80e0*/  SHF.R.U32.HI R5, RZ, R26, R3 ;  /* 0x0000001aff057219 */ /* 0x000fe40000011603 */
[----:B------:R-:W-:Y:S01]  /*80f0*/  LOP3.LUT R25, RZ, R4, RZ, 0x33, !PT ;  /* 0x00000004ff197212 */ /* 0x000fe200078e33ff */
[----:B------:R-:W3:Y:S01]  /*8100*/  LDC R30, c[0x0][0x638] ;  /* 0x00018e00ff1e7b82 */ /* 0x000ee20000000800 */
[----:B------:R-:W-:Y:S01]  /*8110*/  SHF.L.U32 R26, R7, R26, RZ ;  /* 0x0000001a071a7219 */ /* 0x000fe200000006ff */
[----:B------:R-:W-:-:S06]  /*8120*/  IMAD.MOV.U32 R4, RZ, RZ, R14 ;  /* 0x000000ffff047224 */ /* 0x000fcc00078e000e */
[----:B------:R-:W0:Y:S01]  /*8130*/  LDC R31, c[0x0][0x610] ;  /* 0x00018400ff1f7b82 */ /* 0x000e220000000800 */
[----:B----4-:R-:W-:Y:S05]  /*8140*/  @!P0 BRA `(.L_x_192) ;  /* 0x0000000000288947 */ /* 0x010fea0003800000 */
        /* <DEDUP_REMOVED lines=10> */
.L_x_192:
[----:B------:R-:W-:Y:S01]  /*81f0*/  ISETP.NE.AND P0, PT, R2, 0x1, PT ;  /* 0x000000010200780c */ /* 0x000fe20003f05270 */
[----:B0-----:R-:W-:Y:S01]  /*8200*/  VIADD R7, R20, 0xffffffff ;  /* 0xffffffff14077836 */ /* 0x001fe20000000000 */
[----:B-12---:R-:W-:Y:S01]  /*8210*/  SHF.R.U64 R0, R4, R27, R5 ;  /* 0x0000001b04007219 */ /* 0x006fe20000001205 */
[----:B------:R-:W-:Y:S01]  /*8220*/  IMAD.MOV R13, RZ, RZ, -R13 ;  /* 0x000000ffff0d7224 */ /* 0x000fe200078e0a0d */
[----:B------:R-:W-:Y:S01]  /*8230*/  LOP3.LUT R5, R10, R25, RZ, 0xc0, !PT ;  /* 0x000000190a057212 */ /* 0x000fe200078ec0ff */
[----:B------:R-:W-:Y:S01]  /*8240*/  IMAD.MOV.U32 R4, RZ, RZ, 0x1 ;  /* 0x00000001ff047424 */ /* 0x000fe200078e00ff */
[----:B------:R-:W-:Y:S01]  /*8250*/  LOP3.LUT R12, R12, R7, RZ, 0xc0, !PT ;  /* 0x000000070c0c7212 */ /* 0x000fe200078ec0ff */
[----:B------:R-:W-:Y:S02]  /*8260*/  IMAD.MOV R3, RZ, RZ, -R0 ;  /* 0x000000ffff037224 */ /* 0x000fe400078e0a00 */
[----:B------:R-:W-:Y:S02]  /*8270*/  IMAD R0, R26, R0, R5 ;  /* 0x000000001a007224 */ /* 0x000fe400078e0205 */
[----:B---3--:R-:W-:-:S02]  /*8280*/  IMAD R3, R3, R30, R14 ;  /* 0x0000001e03037224 */ /* 0x008fc400078e020e */
[----:B------:R-:W-:Y:S02]  /*8290*/  @P0 IMAD R21, R15, R13, R24 ;  /* 0x0000000d0f150224 */ /* 0x000fe400078e0218 */
[----:B------:R-:W-:Y:S01]  /*82a0*/  IMAD R5, R3, R20, R12 ;  /* 0x0000001403057224 */ /* 0x000fe200078e020c */
[----:B------:R-:W-:Y:S01]  /*82b0*/  PRMT R3, R4, 0x7610, R3 ;  /* 0x0000761004037816 */ /* 0x000fe20000000003 */
[----:B------:R-:W-:-:S05]  /*82c0*/  IMAD R0, R0, R31, R21 ;  /* 0x0000001f00007224 */ /* 0x000fca00078e0215 */
[----:B------:R-:W-:Y:S02]  /*82d0*/  SEL R108, R5, R0, !P0 ;  /* 0x00000000056c7207 */ /* 0x000fe40004000000 */
[----:B------:R-:W-:-:S07]  /*82e0*/  SEL R0, R0, R5, !P0 ;  /* 0x0000000500007207 */ /* 0x000fce0004000000 */
.L_x_190:
[----:B------:R-:W-:Y:S01]  /*82f0*/  LOP3.LUT P0, RZ, R3, 0xff, RZ, 0xc0, !PT ;  /* 0x000000ff03ff7812 */ /* 0x000fe2000780c0ff */
[----:B------:R-:W-:-:S12]  /*8300*/  IMAD.MOV.U32 R107, RZ, RZ, R0 ;  /* 0x000000ffff6b7224 */ /* 0x000fd800078e0000 */
[----:B------:R-:W-:Y:S05]  /*8310*/  @P0 BRA `(.L_x_193) ;  /* 0xffffff9000080947 */ /* 0x000fea000383ffff */
[----:B------:R-:W-:Y:S05]  /*8320*/  EXIT ;  /* 0x000000000000794d */ /* 0x000fea0003800000 */
.L_x_8:
[----:B0-----:R-:W-:Y:S01]  /*8330*/  ULDC.64 UR4, c[0x0][0x650] ;  /* 0x0001940000047ab9 */ /* 0x001fe20000000a00 */
        /* <DEDUP_REMOVED lines=25> */
.L_x_195:
[----:B------:R-:W0:Y:S01]  /*84d0*/  LDC.64 R28, c[0x0][0x640] ;  /* 0x00019000ff1c7b82 */ /* 0x000e220000000a00 */
[-CC-:B------:R-:W-:Y:S01]  /*84e0*/  SHF.R.U64 R22, R12, R6.reuse, R13.reuse ;  /* 0x000000060c167219 */ /* 0x180fe2000000120d */
[----:B------:R-:W-:Y:S01]  /*84f0*/  IMAD.MOV.U32 R30, RZ, RZ, 0x1 ;  /* 0x00000001ff1e7424 */ /* 0x000fe200078e00ff */
[----:B------:R-:W-:Y:S02]  /*8500*/  SHF.R.U32.HI R6, RZ, R6, R13 ;  /* 0x00000006ff067219 */ /* 0x000fe4000001160d */
        /* <DEDUP_REMOVED lines=8> */
[----:B------:R-:W-:Y:S01]  /*8590*/  IMAD.IADD R9, R9, 0x1, R11 ;  /* 0x0000000109097824 */ /* 0x000fe200078e020b */
[----:B0-----:R-:W-:-:S04]  /*85a0*/  ISETP.NE.U32.AND P0, PT, R28, RZ, PT ;  /* 0x000000ff1c00720c */ /* 0x001fc80003f05070 */
[----:B------:R-:W-:Y:S02]  /*85b0*/  ISETP.NE.AND.EX P0, PT, R29, RZ, PT, P0 ;  /* 0x000000ff1d00720c */ /* 0x000fe40003f05300 */
[----:B------:R-:W0:Y:S01]  /*85c0*/  LDC R20, c[0x0][0x600] ;  /* 0x00018000ff147b82 */ /* 0x000e220000000800 */
[-CC-:B-1----:R-:W-:Y:S01]  /*85d0*/  SHF.R.U64 R14, R8, R10.reuse, R9.reuse ;  /* 0x0000000a080e7219 */ /* 0x182fe20000001209 */
[----:B------:R-:W-:Y:S01]  /*85e0*/  IMAD.MOV.U32 R8, RZ, RZ, -0x1 ;  /* 0xffffffffff087424 */ /* 0x000fe200078e00ff */
[----:B------:R-:W-:-:S05]  /*85f0*/  SHF.R.U32.HI R9, RZ, R10, R9 ;  /* 0x0000000aff097219 */ /* 0x000fca0000011609 */
[----:B------:R-:W1:Y:S01]  /*8600*/  LDC R24, c[0x0][0x648] ;  /* 0x00019200ff187b82 */ /* 0x000e620000000800 */
[-CC-:B--2---:R-:W-:Y:S02]  /*8610*/  SHF.R.U64 R23, R14, R12.reuse, R9.reuse ;  /* 0x0000000c0e177219 */ /* 0x184fe40000001209 */
[----:B------:R-:W-:-:S05]  /*8620*/  SHF.R.U32.HI R6, RZ, R12, R9 ;  /* 0x0000000cff067219 */ /* 0x000fca0000011609 */
[----:B------:R-:W2:Y:S01]  /*8630*/  LDC R26, c[0x0][0x638] ;  /* 0x00018e00ff1a7b82 */ /* 0x000ea20000000800 */
[-C--:B---3--:R-:W-:Y:S02]  /*8640*/  SHF.L.U32 R8, R8, R27.reuse, RZ ;  /* 0x0000001b08087219 */ /* 0x088fe400000006ff */
[-CC-:B------:R-:W-:Y:S02]  /*8650*/  SHF.R.U64 R25, R23, R27.reuse, R6.reuse ;  /* 0x0000001b17197219 */ /* 0x180fe40000001206 */
[----:B------:R-:W-:Y:S02]  /*8660*/  LOP3.LUT R32, RZ, R8, RZ, 0x33, !PT ;  /* 0x00000008ff207212 */ /* 0x000fe400078e33ff */
[----:B------:R-:W-:Y:S01]  /*8670*/  SHF.R.U32.HI R9, RZ, R27, R6 ;  /* 0x0000001bff097219 */ /* 0x000fe20000011606 */
[----:B------:R-:W3:Y:S01]  /*8680*/  LDC R31, c[0x0][0x610] ;  /* 0x00018400ff1f7b82 */ /* 0x000ee20000000800 */
[----:B------:R-:W-:Y:S01]  /*8690*/  IMAD.MOV.U32 R8, RZ, RZ, R25 ;  /* 0x000000ffff087224 */ /* 0x000fe200078e0019 */
[----:B------:R-:W-:Y:S06]  /*86a0*/  @!P0 BRA `(.L_x_196) ;  /* 0x0000000000288947 */ /* 0x000fec0003800000 */
        /* <DEDUP_REMOVED lines=10> */
.L_x_196:
[----:B------:R-:W-:Y:S02]  /*8750*/  ISETP.NE.AND P0, PT, R2, 0x1, PT ;  /* 0x000000010200780c */ /* 0x000fe40003f05270 */
[----:B-1----:R-:W-:Y:S01]  /*8760*/  SHF.R.U64 R6, R8, R24, R9 ;  /* 0x0000001808067219 */ /* 0x002fe20000001209 */
[----:B0-----:R-:W-:Y:S01]  /*8770*/  VIADD R9, R20, 0xffffffff ;  /* 0xffffffff14097836 */ /* 0x001fe20000000000 */
[----:B------:R-:W-:Y:S02]  /*8780*/  SHF.L.U32 R30, R30, R27, RZ ;  /* 0x0000001b1e1e7219 */ /* 0x000fe400000006ff */
[----:B------:R-:W-:Y:S01]  /*8790*/  LOP3.LUT R5, R23, R32, RZ, 0xc0, !PT ;  /* 0x0000002017057212 */ /* 0x000fe200078ec0ff */
[----:B------:R-:W-:-:S04]  /*87a0*/  IMAD.MOV R8, RZ, RZ, -R6 ;  /* 0x000000ffff087224 */ /* 0x000fc800078e0a06 */
[----:B------:R-:W-:Y:S01]  /*87b0*/  IMAD R6, R30, R6, R5 ;  /* 0x000000061e067224 */ /* 0x000fe200078e0205 */
[----:B------:R-:W-:Y:S01]  /*87c0*/  LOP3.LUT R5, R14, R9, RZ, 0xc0, !PT ;  /* 0x000000090e057212 */ /* 0x000fe200078ec0ff */
[----:B------:R-:W-:Y:S02]  /*87d0*/  @P0 IMAD R3, R7, R21, R4 ;  /* 0x0000001507030224 */ /* 0x000fe400078e0204 */
[----:B--2---:R-:W-:Y:S02]  /*87e0*/  IMAD R4, R8, R26, R25 ;  /* 0x0000001a08047224 */ /* 0x004fe400078e0219 */
[----:B---3--:R-:W-:Y:S02]  /*87f0*/  IMAD R3, R6, R31, R3 ;  /* 0x0000001f06037224 */ /* 0x008fe400078e0203 */
[----:B------:R-:W-:Y:S02]  /*8800*/  IMAD R4, R4, R20, R5 ;  /* 0x0000001404047224 */ /* 0x000fe400078e0205 */
[----:B------:R-:W-:-:S02]  /*8810*/  IMAD.MOV.U32 R8, RZ, RZ, 0x1 ;  /* 0x00000001ff087424 */ /* 0x000fc400078e00ff */
[----:B------:R-:W-:Y:S01]  /*8820*/  IMAD.MOV.U32 R6, RZ, RZ, R22 ;  /* 0x000000ffff067224 */ /* 0x000fe200078e0016 */
[----:B------:R-:W-:Y:S02]  /*8830*/  SEL R20, R4, R3, !P0 ;  /* 0x0000000304147207 */ /* 0x000fe40004000000 */
[----:B------:R-:W-:-:S07]  /*8840*/  SEL R13, R3, R4, !P0 ;  /* 0x00000004030d7207 */ /* 0x000fce0004000000 */
.L_x_194:
[----:B------:R-:W-:-:S08]  /*8850*/  NOP ;  /* 0x0000000000007918 */ /* 0x000fd00000000000 */
[----:B------:R-:W0:-:S00]  /*8860*/  USETMAXREG.DEALLOC.CTAPOOL 0x28 ;  /* 0x00000028000079c8 */ /* 0x000e0000080e0500 */
[----:B0-----:R-:W-:-:S13]  /*8870*/  ISETP.NE.AND P0, PT, R0, RZ, PT ;  /* 0x000000ff0000720c */ /* 0x001fda0003f05270 */
[----:B------:R-:W-:Y:S05]  /*8880*/  @P0 EXIT ;  /* 0x000000000000094d */ /* 0x000fea0003800000 */
[----:B------:R-:W-:Y:S01]  /*8890*/  LOP3.LUT P0, RZ, R8, 0xff, RZ, 0xc0, !PT ;  /* 0x000000ff08ff7812 */ /* 0x000fe2000780c0ff */
[----:B------:R-:W-:Y:S02]  /*88a0*/  IMAD.MOV.U32 R0, RZ, RZ, 0x1 ;  /* 0x00000001ff007424 */ /* 0x000fe400078e00ff */
[----:B------:R-:W-:-:S10]  /*88b0*/  IMAD.MOV.U32 R3, RZ, RZ, RZ ;  /* 0x000000ffff037224 */ /* 0x000fd400078e00ff */
[----:B------:R-:W-:Y:S05]  /*88c0*/  @!P0 BRA `(.L_x_197) ;  /* 0x0000000c003c8947 */ /* 0x000fea0003800000 */
[----:B------:R-:W0:Y:S01]  /*88d0*/  LDC R0, c[0x0][0x28c] ;  /* 0x0000a300ff007b82 */ /* 0x000e220000000800 */
[----:B------:R-:W1:Y:S01]  /*88e0*/  S2R R9, SR_CgaCtaId ;  /* 0x0000000000097919 */ /* 0x000e620000008800 */
[----:B------:R-:W-:Y:S01]  /*88f0*/  ULDC UR5, c[0x0][0x600] ;  /* 0x0001800000057ab9 */ /* 0x000fe20000000800 */
[----:B------:R-:W-:Y:S01]  /*8900*/  ULDC UR4, c[0x0][0xc] ;  /* 0x0000030000047ab9 */ /* 0x000fe20000000800 */
[----:B------:R-:W-:Y:S01]  /*8910*/  UIADD3 UR16, UR5, -0x1, URZ ;  /* 0xffffffff05107890 */ /* 0x000fe2000fffe03f */
[----:B------:R-:W-:Y:S01]  /*8920*/  BSSY B0, `(.L_x_197) ;  /* 0x00000c9000007945 */ /* 0x000fe20003800000 */
[----:B------:R-:W-:Y:S01]  /*8930*/  ULDC UR6, c[0x0][0x658] ;  /* 0x0001960000067ab9 */ /* 0x000fe20000000800 */
[----:B------:R-:W-:Y:S01]  /*8940*/  ULDC UR5, c[0x0][0x10] ;  /* 0x0000040000057ab9 */ /* 0x000fe20000000800 */
[----:B------:R-:W-:Y:S01]  /*8950*/  UMOV UR7, 0xffffffff ;  /* 0xffffffff00077882 */ /* 0x000fe20000000000 */
[----:B------:R-:W-:Y:S01]  /*8960*/  UMOV UR8, 0x1 ;  /* 0x0000000100087882 */ /* 0x000fe20000000000 */
[----:B------:R-:W-:Y:S01]  /*8970*/  UIMAD.WIDE.U32 UR4, UR4, UR5, URZ ;  /* 0x00000005040472a5 */ /* 0x000fe2000f8e003f */
[----:B------:R-:W-:Y:S01]  /*8980*/  IMAD.MOV.U32 R11, RZ, RZ, 0x1 ;  /* 0x00000001ff0b7424 */ /* 0x000fe200078e00ff */
[----:B------:R-:W-:Y:S01]  /*8990*/  USHF.L.U32 UR7, UR7, UR6, URZ ;  /* 0x0000000607077299 */ /* 0x000fe2000800063f */
[----:B------:R-:W-:Y:S01]  /*89a0*/  LOP3.LUT R8, R19, 0x2, RZ, 0xfc, !PT ;  /* 0x0000000213087812 */ /* 0x000fe200078efcff */
[----:B------:R-:W-:-:S02]  /*89b0*/  USHF.L.U32 UR18, UR8, UR6, URZ ;  /* 0x0000000608127299 */ /* 0x000fc4000800063f */
[----:B------:R-:W-:Y:S01]  /*89c0*/  ULOP3.LUT UR17, URZ, UR7, URZ, 0x33, !UPT ;  /* 0x000000073f117292 */ /* 0x000fe2000f8e333f */
[----:B------:R-:W-:Y:S01]  /*89d0*/  ULDC UR6, c[0x0][0x14] ;  /* 0x0000050000067ab9 */ /* 0x000fe20000000800 */
[----:B------:R-:W-:Y:S01]  /*89e0*/  ULDC.64 UR22, c[0x0][0x198] ;  /* 0x0000660000167ab9 */ /* 0x000fe20000000a00 */
[----:B------:R-:W-:Y:S02]  /*89f0*/  UIMAD.WIDE.U32 UR20, UR4, UR6, URZ ;  /* 0x00000006041472a5 */ /* 0x000fe4000f8e003f */
[----:B------:R-:W-:Y:S01]  /*8a00*/  UIMAD UR13, UR5, UR6, URZ ;  /* 0x00000006050d72a4 */ /* 0x000fe2000f8e023f */
[----:B0-----:R-:W-:-:S03]  /*8a10*/  VIADD R0, R0, 0x1f ;  /* 0x0000001f00007836 */ /* 0x001fc60000000000 */
[----:B------:R-:W-:Y:S02]  /*8a20*/  UIADD3 UR13, UR21, UR13, URZ ;  /* 0x0000000d150d7290 */ /* 0x000fe4000fffe03f */
[----:B------:R-:W-:-:S04]  /*8a30*/  SHF.R.S32.HI R3, RZ, 0x1f, R0 ;  /* 0x0000001fff037819 */ /* 0x000fc80000011400 */
[----:B------:R-:W-:Y:S01]  /*8a40*/  LEA.HI R3, R3, R0, RZ, 0x5 ;  /* 0x0000000003037211 */ /* 0x000fe200078f28ff */
[----:B------:R-:W-:Y:S01]  /*8a50*/  IMAD.MOV.U32 R0, RZ, RZ, 0x1 ;  /* 0x00000001ff007424 */ /* 0x000fe200078e00ff */
[----:B-1----:R-:W-:Y:S02]  /*8a60*/  LOP3.LUT R9, R9, 0x1, RZ, 0xc0, !PT ;  /* 0x0000000109097812 */ /* 0x002fe400078ec0ff */
[----:B------:R-:W-:Y:S01]  /*8a70*/  SHF.R.S32.HI R10, RZ, 0x5, R3 ;  /* 0x00000005ff0a7819 */ /* 0x000fe20000011403 */
[----:B------:R-:W-:-:S04]  /*8a80*/  IMAD.MOV.U32 R3, RZ, RZ, RZ ;  /* 0x000000ffff037224 */ /* 0x000fc800078e00ff */
[----:B------:R-:W-:-:S07]  /*8a90*/  VIADD R12, R10, 0x1 ;  /* 0x000000010a0c7836 */ /* 0x000fce0000000000 */
.L_x_208:
[----:B------:R-:W-:-:S03]  /*8aa0*/  UMOV UR4, 0xffffffff ;  /* 0xffffffff00047882 */ /* 0x000fc60000000000 */
[----:B------:R-:W-:Y:S05]  /*8ab0*/  BRA.DIV UR4, `(.L_x_198) ;  /* 0x0000001204f07947 */ /* 0x000fea000b800000 */
[----:B------:R-:W-:-:S13]  /*8ac0*/  ELECT P6, URZ, PT ;  /* 0x00000000003f782f */ /* 0x000fda00038c0000 */
.L_x_228:
[----:B------:R-:W0:Y:S01]  /*8ad0*/  LDC R4, c[0x0][0x28c] ;  /* 0x0000a300ff047b82 */ /* 0x000e220000000800 */
[----:B------:R-:W-:Y:S01]  /*8ae0*/  BSSY B1, `(.L_x_199) ;  /* 0x000003a000017945 */ /* 0x000fe20003800000 */
[----:B0-----:R-:W-:-:S13]  /*8af0*/  ISETP.LT.OR P6, PT, R4, 0x1, !P6 ;  /* 0x000000010400780c */ /* 0x001fda00077c1670 */
[----:B------:R-:W-:Y:S05]  /*8b00*/  @P6 BRA `(.L_x_200) ;  /* 0x0000000000dc6947 */ /* 0x000fea0003800000 */
[----:B------:R-:W-:Y:S02]  /*8b10*/  IMAD R20, R20, 0x2, R9 ;  /* 0x0000000214147824 */ /* 0x000fe400078e0209 */
[----:B------:R-:W-:Y:S02]  /*8b20*/  IMAD R21, R13, 0xc0, RZ ;  /* 0x000000c00d157824 */ /* 0x000fe400078e02ff */
[----:B------:R-:W-:Y:S02]  /*8b30*/  IMAD.MOV.U32 R22, RZ, RZ, RZ ;  /* 0x000000ffff167224 */ /* 0x000fe400078e00ff */
[----:B------:R-:W-:Y:S02]  /*8b40*/  IMAD.MOV.U32 R4, RZ, RZ, R12 ;  /* 0x000000ffff047224 */ /* 0x000fe400078e000c */
[----:B------:R-:W-:Y:S02]  /*8b50*/  IMAD.MOV.U32 R5, RZ, RZ, R0 ;  /* 0x000000ffff057224 */ /* 0x000fe400078e0000 */
[----:B------:R-:W-:-:S02]  /*8b60*/  IMAD.MOV.U32 R14, RZ, RZ, R3 ;  /* 0x000000ffff0e7224 */ /* 0x000fc400078e0003 */
[----:B------:R-:W-:-:S07]  /*8b70*/  IMAD R15, R20, 0x28, RZ ;  /* 0x00000028140f7824 */ /* 0x000fce00078e02ff */
.L_x_203:
[----:B------:R-:W0:Y:S01]  /*8b80*/  S2R R20, SR_CgaCtaId ;  /* 0x0000000000147919 */ /* 0x000e220000008800 */
[----:B------:R-:W-:Y:S02]  /*8b90*/  MOV R7, 0x400 ;  /* 0x0000040000077802 */ /* 0x000fe40000000f00 */
[----:B------:R-:W-:-:S13]  /*8ba0*/  LOP3.LUT P1, RZ, R18, 0x7f, RZ, 0xc0, !PT ;  /* 0x0000007f12ff7812 */ /* 0x000fda000782c0ff */
[----:B------:R-:W1:Y:S01]  /*8bb0*/  @!P1 LDC R13, c[0x0][0x500] ;  /* 0x00014000ff0d9b82 */ /* 0x000e620000000800 */
[----:B0-----:R-:W-:Y:S02]  /*8bc0*/  LEA R23, R20, R7, 0x18 ;  /* 0x0000000714177211 */ /* 0x001fe400078ec0ff */
[----:B------:R-:W-:-:S03]  /*8bd0*/  SHF.L.U32 R7, R5, 0x1f, RZ ;  /* 0x0000001f05077819 */ /* 0x000fc600000006ff */
[----:B------:R-:W-:-:S04]  /*8be0*/  IMAD R20, R14, 0x8, R23 ;  /* 0x000000080e147824 */ /* 0x000fc800078e0217 */
[----:B------:R-:W0:Y:S02]  /*8bf0*/  SYNCS.PHASECHK.TRANS64.TRYWAIT P0, [R20+URZ+0x68], R7 ;  /* 0x00006807140075a7 */ /* 0x000e24000800017f */
[----:B01----:R-:W-:Y:S05]  /*8c00*/  @!P0 BRA `(.L_x_201) ;  /* 0x0000001000bc8947 */ /* 0x003fea0003800000 */
.L_x_229:
[----:B0-----:R-:W-:Y:S01]  /*8c10*/  PRMT R7, R8, 0x9910, RZ ;  /* 0x0000991008077816 */ /* 0x001fe200000000ff */
[----:B------:R0:W-:Y:S03]  /*8c20*/  @!P1 SYNCS.ARRIVE.TRANS64 RZ, [R20+URZ], R13 ;  /* 0x0000000d14ff99a7 */ /* 0x0001e6000800003f */
[----:B------:R-:W-:-:S13]  /*8c30*/  ISETP.NE.AND P0, PT, R7, 0x2, PT ;  /* 0x000000020700780c */ /* 0x000fda0003f05270 */
[----:B0-----:R-:W-:Y:S05]  /*8c40*/  @P0 BRA `(.L_x_202) ;  /* 0x0000000000040947 */ /* 0x001fea0003800000 */
[----:B------:R-:W-:Y:S01]  /*8c50*/  BPT.TRAP 0x1 ;  /* 0x000000040000795c */ /* 0x000fe20000300000 */
.L_x_202:
[----:B------:R-:W-:Y:S01]  /*8c60*/  IMAD R7, R14, 0x2, R9 ;  /* 0x000000020e077824 */ /* 0x000fe200078e0209 */
[----:B------:R-:W-:Y:S01]  /*8c70*/  R2UR UR9, R20 ;  /* 0x00000000140972ca */ /* 0x000fe200000e0000 */
[--C-:B------:R-:W-:Y:S01]  /*8c80*/  IMAD R13, R14, 0x3000, R23.reuse ;  /* 0x000030000e0d7824 */ /* 0x100fe200078e0217 */
[----:B------:R-:W-:Y:S01]  /*8c90*/  UIADD3 UR4, UP0, UR22, 0xf0, URZ ;  /* 0x000000f016047890 */ /* 0x000fe2000ff1e03f */
[----:B------:R-:W-:Y:S01]  /*8ca0*/  IMAD R7, R7, 0x500, RZ ;  /* 0x0000050007077824 */ /* 0x000fe200078e02ff */
[----:B------:R-:W-:Y:S01]  /*8cb0*/  R2UR UR11, R21 ;  /* 0x00000000150b72ca */ /* 0x000fe200000e0000 */
[----:B------:R-:W-:Y:S01]  /*8cc0*/  VIADD R4, R4, 0xffffffff ;  /* 0xffffffff04047836 */ /* 0x000fe20000000000 */
[----:B------:R-:W-:Y:S01]  /*8cd0*/  R2UR UR5, R13 ;  /* 0x000000000d0572ca */ /* 0x000fe200000e0000 */
[----:B------:R-:W-:Y:S01]  /*8ce0*/  IMAD R7, R7, 0x2, R23 ;  /* 0x0000000207077824 */ /* 0x000fe200078e0217 */
[----:B------:R-:W-:Y:S01]  /*8cf0*/  R2UR UR10, R22 ;  /* 0x00000000160a72ca */ /* 0x000fe200000e0000 */
[----:B------:R-:W-:Y:S01]  /*8d00*/  UIADD3 UR24, UP1, UR22, 0x1f0, URZ ;  /* 0x000001f016187890 */ /* 0x000fe2000ff3e03f */
[----:B------:R-:W-:Y:S01]  /*8d10*/  R2UR UR12, R6 ;  /* 0x00000000060c72ca */ /* 0x000fe200000e0000 */
[----:B------:R-:W-:Y:S01]  /*8d20*/  VIADD R14, R14, 0x1 ;  /* 0x000000010e0e7836 */ /* 0x000fe20000000000 */
[----:B------:R-:W-:Y:S01]  /*8d30*/  R2UR UR8, R7 ;  /* 0x00000000070872ca */ /* 0x000fe200000e0000 */
[----:B------:R-:W-:Y:S01]  /*8d40*/  UIADD3.X UR25, URZ, UR23, URZ, UP1, !UPT ;  /* 0x000000173f197290 */ /* 0x000fe20008ffe43f */
[----:B------:R-:W-:Y:S01]  /*8d50*/  R2UR UR19, R15 ;  /* 0x000000000f1372ca */ /* 0x000fe200000e0000 */
[----:B------:R-:W-:Y:S01]  /*8d60*/  UMOV UR6, 0x0 ;  /* 0x0000000000067882 */ /* 0x000fe20000000000 */
[----:B------:R-:W-:Y:S01]  /*8d70*/  ISETP.GT.AND P1, PT, R4, 0x1, PT ;  /* 0x000000010400780c */ /* 0x000fe20003f24270 */
[----:B------:R-:W-:Y:S01]  /*8d80*/  UMOV UR7, 0x10000000 ;  /* 0x1000000000077882 */ /* 0x000fe20000000000 */
[----:B------:R-:W-:Y:S01]  /*8d90*/  ISETP.NE.AND P0, PT, R14, 0xd, PT ;  /* 0x0000000d0e00780c */ /* 0x000fe20003f05270 */
[----:B------:R-:W-:Y:S01]  /*8da0*/  UIADD3 UR14, UR5, 0x180, URZ ;  /* 0x00000180050e7890 */ /* 0x000fe2000fffe03f */
[----:B------:R-:W-:Y:S01]  /*8db0*/  VIADD R22, R22, 0x20 ;  /* 0x0000002016167836 */ /* 0x000fe20000000000 */
[----:B------:R-:W-:Y:S01]  /*8dc0*/  UIADD3.X UR5, URZ, UR23, URZ, UP0, !UPT ;  /* 0x000000173f057290 */ /* 0x000fe200087fe43f */
[----:B------:R-:W-:Y:S01]  /*8dd0*/  SEL R20, RZ, 0x1, P0 ;  /* 0x00000001ff147807 */ /* 0x000fe20000000000 */
[----:B------:R-:W-:Y:S01]  /*8de0*/  UMOV UR26, 0x30000 ;  /* 0x00030000001a7882 */ /* 0x000fe20000000000 */
[----:B------:R-:W-:Y:S01]  /*8df0*/  SEL R14, R14, RZ, P0 ;  /* 0x000000ff0e0e7207 */ /* 0x000fe20000000000 */
[----:B------:R-:W-:Y:S01]  /*8e00*/  UIADD3 UR15, UR8, 0x27180, URZ ;  /* 0x00027180080f7890 */ /* 0x000fe2000fffe03f */
[----:B------:R-:W-:-:S02]  /*8e10*/  LOP3.LUT R5, R5, R20, RZ, 0x3c, !PT ;  /* 0x0000001405057212 */ /* 0x000fc400078e3cff */
[----:B------:R-:W-:Y:S02]  /*8e20*/  UMOV UR8, UR14 ;  /* 0x0000000e00087c82 */ /* 0x000fe40008000000 */
[----:B------:R0:W-:Y:S02]  /*8e30*/  UTMALDG.3D [UR8], [UR4], desc[UR6] ;  /* 0x00000608040075b4 */ /* 0x0001e40008011000 */
[----:B0-----:R-:W-:Y:S01]  /*8e40*/  UMOV UR8, UR15 ;  /* 0x0000000f00087c82 */ /* 0x001fe20008000000 */
[----:B------:R-:W-:Y:S02]  /*8e50*/  UMOV UR11, UR19 ;  /* 0x00000013000b7c82 */ /* 0x000fe40008000000 */
[----:B------:R0:W-:Y:S02]  /*8e60*/  UTMALDG.3D.MULTICAST [UR8], [UR24], UR26, desc[UR6] ;  /* 0x00000608180073b4 */ /* 0x0001e4000801181a */
[----:B0-----:R-:W-:Y:S05]  /*8e70*/  @P1 BRA `(.L_x_203) ;  /* 0xfffffffc00401947 */ /* 0x001fea000383ffff */
.L_x_200:
[----:B------:R-:W-:Y:S05]  /*8e80*/  BSYNC B1 ;  /* 0x0000000000017941 */ /* 0x000fea0003800000 */
.L_x_199:
[----:B------:R-:W-:Y:S01]  /*8e90*/  LOP3.LUT P1, RZ, R11, 0xff, RZ, 0xc0, !PT ;  /* 0x000000ff0bff7812 */ /* 0x000fe2000782c0ff */
[C---:B------:R-:W-:Y:S01]  /*8ea0*/  IMAD.IADD R6, R10.reuse, 0x1, R3 ;  /* 0x000000010a067824 */ /* 0x040fe200078e0203 */
[----:B------:R-:W-:Y:S01]  /*8eb0*/  ULDC.64 UR4, c[0x0][0x650] ;  /* 0x0001940000047ab9 */ /* 0x000fe20000000a00 */
[----:B------:R-:W-:Y:S01]  /*8ec0*/  ISETP.GE.U32.AND P2, PT, R10, 0xd, PT ;  /* 0x0000000d0a00780c */ /* 0x000fe20003f46070 */
[----:B------:R-:W-:Y:S01]  /*8ed0*/  BSSY B1, `(.L_x_204) ;  /* 0x000006b000017945 */ /* 0x000fe20003800000 */
[----:B------:R-:W-:Y:S01]  /*8ee0*/  IMAD.MOV.U32 R13, RZ, RZ, -0x1 ;  /* 0xffffffffff0d7424 */ /* 0x000fe200078e00ff */
[----:B------:R-:W-:Y:S01]  /*8ef0*/  ISETP.GT.U32.AND P0, PT, R6, 0xc, PT ;  /* 0x0000000c0600780c */ /* 0x000fe20003f04070 */
[----:B------:R-:W-:Y:S01]  /*8f00*/  IMAD.MOV.U32 R20, RZ, RZ, -0x1 ;  /* 0xffffffffff147424 */ /* 0x000fe200078e00ff */
[----:B------:R-:W-:Y:S02]  /*8f10*/  PRMT R11, RZ, 0x7610, R11 ;  /* 0x00007610ff0b7816 */ /* 0x000fe4000000000b */
[----:B------:R-:W-:-:S03]  /*8f20*/  ISETP.LT.U32.AND P0, PT, R10, 0xd, P0 ;  /* 0x0000000d0a00780c */ /* 0x000fc60000701070 */
[----:B------:R-:W0:Y:S01]  /*8f30*/  @P1 S2R R5, SR_CgaCtaId ;  /* 0x0000000000051919 */ /* 0x000e220000008800 */
[----:B------:R-:W-:-:S04]  /*8f40*/  @P1 MOV R4, 0x400 ;  /* 0x0000040000041802 */ /* 0x000fc80000000f00 */
[----:B0-----:R-:W-:Y:S01]  /*8f50*/  @P1 LEA R3, R5, R4, 0x18 ;  /* 0x0000000405031211 */ /* 0x001fe200078ec0ff */
[----:B------:R-:W-:-:S03]  /*8f60*/  IMAD.WIDE.U32 R4, R6, 0x4ec4ec4f, RZ ;  /* 0x4ec4ec4f06047825 */ /* 0x000fc600078e00ff */
[----:B------:R0:W-:Y:S01]  /*8f70*/  @P1 SYNCS.ARRIVE.TRANS64.A1T0 RZ, [R3+URZ+0xe8], RZ ;  /* 0x0000e8ff03ff19a7 */ /* 0x0001e2000810003f */
[----:B------:R-:W-:Y:S02]  /*8f80*/  IADD3 R16, P1, R16, UR20, RZ ;  /* 0x0000001410107c10 */ /* 0x000fe4000ff3e0ff */
[----:B------:R-:W-:Y:S02]  /*8f90*/  SHF.R.U32.HI R5, RZ, 0x2, R5 ;  /* 0x00000002ff057819 */ /* 0x000fe40000011605 */
[----:B------:R-:W-:Y:S02]  /*8fa0*/  IADD3.X R17, R17, UR13, RZ, P1, !PT ;  /* 0x0000000d11117c10 */ /* 0x000fe40008ffe4ff */
[----:B------:R-:W-:Y:S02]  /*8fb0*/  PRMT R4, RZ, 0x7610, R4 ;  /* 0x00007610ff047816 */ /* 0x000fe40000000004 */
[----:B0-----:R-:W-:Y:S02]  /*8fc0*/  SEL R3, RZ, 0x1, !P0 ;  /* 0x00000001ff037807 */ /* 0x001fe40004000000 */
[----:B------:R-:W-:-:S02]  /*8fd0*/  ISETP.GE.U32.AND P0, PT, R16, UR4, PT ;  /* 0x0000000410007c0c */ /* 0x000fc4000bf06070 */
[----:B------:R-:W-:Y:S01]  /*8fe0*/  LOP3.LUT R0, R0, R3, RZ, 0x3c, !PT ;  /* 0x0000000300007212 */ /* 0x000fe200078e3cff */
[----:B------:R-:W-:Y:S01]  /*8ff0*/  IMAD R3, R5, -0xd, R6 ;  /* 0xfffffff305037824 */ /* 0x000fe200078e0206 */
[----:B------:R-:W-:Y:S01]  /*9000*/  ISETP.GE.U32.AND.EX P0, PT, R17, UR5, PT, P0 ;  /* 0x0000000511007c0c */ /* 0x000fe2000bf06100 */
[----:B------:R-:W-:Y:S01]  /*9010*/  IMAD.MOV.U32 R6, RZ, RZ, -0x1 ;  /* 0xffffffffff067424 */ /* 0x000fe200078e00ff */
[----:B------:R-:W-:-:S11]  /*9020*/  @P2 LOP3.LUT R0, R0, 0x1, R5, 0x78, !PT ;  /* 0x0000000100002812 */ /* 0x000fd600078e7805 */
[----:B------:R-:W-:Y:S05]  /*9030*/  @P0 BRA `(.L_x_205) ;  /* 0x0000000400500947 */ /* 0x000fea0003800000 */
[----:B------:R-:W0:Y:S01]  /*9040*/  S2R R15, SR_CTAID.X ;  /* 0x00000000000f7919 */ /* 0x000e220000002500 */
[----:B------:R-:W-:Y:S01]  /*9050*/  ULDC.64 UR4, c[0x0][0x628] ;  /* 0x00018a0000047ab9 */ /* 0x000fe20000000a00 */
[----:B------:R-:W1:Y:S01]  /*9060*/  LDC R20, c[0x0][0x144] ;  /* 0x00005100ff147b82 */ /* 0x000e620000000800 */
[----:B------:R-:W-:Y:S01]  /*9070*/  ISETP.NE.U32.AND P0, PT, RZ, UR4, PT ;  /* 0x00000004ff007c0c */ /* 0x000fe2000bf05070 */
[----:B------:R-:W2:Y:S01]  /*9080*/  S2R R13, SR_CTAID.Y ;  /* 0x00000000000d7919 */ /* 0x000ea20000002600 */
[----:B------:R-:W-:Y:S01]  /*9090*/  ULDC UR7, c[0x0][0x630] ;  /* 0x00018c0000077ab9 */ /* 0x000fe20000000800 */
[----:B------:R-:W-:Y:S01]  /*90a0*/  ULDC UR8, c[0x0][0x150] ;  /* 0x0000540000087ab9 */ /* 0x000fe20000000800 */
[----:B------:R-:W-:Y:S01]  /*90b0*/  ISETP.NE.AND.EX P0, PT, RZ, UR5, PT, P0 ;  /* 0x00000005ff007c0c */ /* 0x000fe2000bf05300 */
[----:B------:R-:W-:Y:S02]  /*90c0*/  IMAD.MOV.U32 R4, RZ, RZ, R16 ;  /* 0x000000ffff047224 */ /* 0x000fe400078e0010 */
[----:B------:R-:W-:Y:S01]  /*90d0*/  IMAD.MOV.U32 R5, RZ, RZ, R17 ;  /* 0x000000ffff057224 */ /* 0x000fe200078e0011 */
[----:B0-----:R-:W-:-:S09]  /*90e0*/  I2FP.F32.U32 R22, R15 ;  /* 0x0000000f00167245 */ /* 0x001fd20000201000 */
[----:B------:R-:W-:Y:S05]  /*90f0*/  @!P0 BRA `(.L_x_206) ;  /* 0x0000000000288947 */ /* 0x000fea0003800000 */
[----:B------:R-:W-:Y:S02]  /*9100*/  ULDC UR6, c[0x0][0x634] ;  /* 0x00018d0000067ab9 */ /* 0x000fe40000000800 */
[----:B------:R-:W-:-:S05]  /*9110*/  IADD3 R5, P0, R16, UR6, RZ ;  /* 0x0000000610057c10 */ /* 0x000fca000ff1e0ff */
[----:B------:R-:W-:-:S04]  /*9120*/  IMAD.X R21, RZ, RZ, R17, P0 ;  /* 0x000000ffff157224 */ /* 0x000fc800000e0611 */
[----:B------:R-:W-:-:S04]  /*9130*/  IMAD.WIDE.U32 R6, R21, UR4, RZ ;  /* 0x0000000415067c25 */ /* 0x000fc8000f8e00ff */
[----:B------:R-:W-:-:S04]  /*9140*/  IMAD.WIDE.U32 R6, P0, R5, UR5, R6 ;  /* 0x0000000505067c25 */ /* 0x000fc8000f800006 */
[----:B------:R-:W-:-:S04]  /*9150*/  IMAD.WIDE.U32 R4, R5, UR4, RZ ;  /* 0x0000000405047c25 */ /* 0x000fc8000f8e00ff */
[----:B------:R-:W-:Y:S01]  /*9160*/  IMAD.MOV.U32 R4, RZ, RZ, R7 ;  /* 0x000000ffff047224 */ /* 0x000fe200078e0007 */
[----:B------:R-:W-:Y:S01]  /*9170*/  IADD3 RZ, P1, R5, R6, RZ ;  /* 0x0000000605ff7210 */ /* 0x000fe20007f3e0ff */
[----:B------:R-:W-:-:S04]  /*9180*/  IMAD.X R5, RZ, RZ, RZ, P0 ;  /* 0x000000ffff057224 */ /* 0x000fc800000e06ff */
[----:B------:R-:W-:-:S08]  /*9190*/  IMAD.WIDE.U32.X R4, R21, UR5, R4, P1 ;  /* 0x0000000515047c25 */ /* 0x000fd000088e0404 */
.L_x_206:
[----:B------:R-:W-:Y:S01]  /*91a0*/  FMUL R22, R22, UR8 ;  /* 0x0000000816167c20 */ /* 0x000fe20008400000 */
[--C-:B------:R-:W-:Y:S01]  /*91b0*/  SHF.R.U64 R14, R4, UR7, R5.reuse ;  /* 0x00000007040e7c19 */ /* 0x100fe20008001205 */
[----:B------:R-:W-:Y:S01]  /*91c0*/  ULDC.64 UR4, c[0x0][0x620] ;  /* 0x0001880000047ab9 */ /* 0x000fe20000000a00 */
[----:B------:R-:W-:Y:S01]  /*91d0*/  SHF.R.U32.HI R4, RZ, UR7, R5 ;  /* 0x00000007ff047c19 */ /* 0x000fe20008011605 */
[----:B------:R-:W-:Y:S01]  /*91e0*/  ULDC.64 UR6, c[0x0][0x640] ;  /* 0x0001900000067ab9 */ /* 0x000fe20000000a00 */
[----:B------:R-:W-:Y:S01]  /*91f0*/  IADD3 R5, P0, RZ, -R14, RZ ;  /* 0x8000000eff057210 */ /* 0x000fe20007f1e0ff */
[----:B------:R-:W0:Y:S04]  /*9200*/  F2I.U32.TRUNC.NTZ R22, R22 ;  /* 0x0000001600167305 */ /* 0x000e28000020f000 */
[----:B------:R-:W-:Y:S01]  /*9210*/  IMAD.X R4, RZ, RZ, ~R4, P0 ;  /* 0x000000ffff047224 */ /* 0x000fe200000e0e04 */
[----:B------:R-:W-:-:S03]  /*9220*/  ISETP.NE.U32.AND P0, PT, RZ, UR6, PT ;  /* 0x00000006ff007c0c */ /* 0x000fc6000bf05070 */
[----:B------:R-:W-:Y:S01]  /*9230*/  IMAD R4, R4, UR4, RZ ;  /* 0x0000000404047c24 */ /* 0x000fe2000f8e02ff */
[----:B------:R-:W-:-:S03]  /*9240*/  ISETP.NE.AND.EX P0, PT, RZ, UR7, PT, P0 ;  /* 0x00000007ff007c0c */ /* 0x000fc6000bf05300 */
[C---:B------:R-:W-:Y:S01]  /*9250*/  IMAD R7, R5.reuse, UR5, R4 ;  /* 0x0000000505077c24 */ /* 0x040fe2000f8e0204 */
[----:B------:R-:W-:Y:S01]  /*9260*/  ULDC UR5, c[0x0][0x154] ;  /* 0x0000550000057ab9 */ /* 0x000fe20000000800 */
[----:B------:R-:W-:Y:S01]  /*9270*/  IMAD.WIDE.U32 R4, R5, UR4, R16 ;  /* 0x0000000405047c25 */ /* 0x000fe2000f8e0010 */
[----:B------:R-:W-:-:S03]  /*9280*/  ULDC UR4, c[0x0][0x618] ;  /* 0x0001860000047ab9 */ /* 0x000fc60000000800 */
[----:B0-----:R-:W-:Y:S02]  /*9290*/  IMAD.MOV R6, RZ, RZ, -R22 ;  /* 0x000000ffff067224 */ /* 0x001fe400078e0a16 */
[----:B------:R-:W-:Y:S02]  /*92a0*/  IMAD.IADD R5, R5, 0x1, R7 ;  /* 0x0000000105057824 */ /* 0x000fe400078e0207 */
[----:B-1----:R-:W-:Y:S01]  /*92b0*/  IMAD R15, R20, R6, R15 ;  /* 0x00000006140f7224 */ /* 0x002fe200078e020f */
[----:B--2---:R-:W-:Y:S01]  /*92c0*/  I2FP.F32.U32 R6, R13 ;  /* 0x0000000d00067245 */ /* 0x004fe20000201000 */
[----:B------:R-:W0:Y:S01]  /*92d0*/  LDC R20, c[0x0][0x148] ;  /* 0x00005200ff147b82 */ /* 0x000e220000000800 */
[--C-:B------:R-:W-:Y:S02]  /*92e0*/  SHF.R.U64 R21, R4, UR4, R5.reuse ;  /* 0x0000000404157c19 */ /* 0x100fe40008001205 */
[----:B------:R-:W-:Y:S01]  /*92f0*/  SHF.R.U32.HI R4, RZ, UR4, R5 ;  /* 0x00000004ff047c19 */ /* 0x000fe20008011605 */
[----:B------:R-:W-:Y:S01]  /*9300*/  FMUL R6, R6, UR5 ;  /* 0x0000000506067c20 */ /* 0x000fe20008400000 */
[----:B------:R-:W-:-:S02]  /*9310*/  ULDC UR4, c[0x0][0x608] ;  /* 0x0001820000047ab9 */ /* 0x000fc40000000800 */
[--C-:B------:R-:W-:Y:S01]  /*9320*/  SHF.R.U64 R23, R21, UR4, R4.reuse ;  /* 0x0000000415177c19 */ /* 0x100fe20008001204 */
[----:B------:R1:W2:Y:S01]  /*9330*/  F2I.U32.TRUNC.NTZ R24, R6 ;  /* 0x0000000600187305 */ /* 0x0002a2000020f000 */
[----:B------:R-:W-:Y:S01]  /*9340*/  SHF.R.U32.HI R4, RZ, UR4, R4 ;  /* 0x00000004ff047c19 */ /* 0x000fe20008011604 */
[----:B------:R-:W-:-:S03]  /*9350*/  ULDC UR4, c[0x0][0x658] ;  /* 0x0001960000047ab9 */ /* 0x000fc60000000800 */
[--C-:B------:R-:W-:Y:S02]  /*9360*/  SHF.R.U64 R22, R23, UR4, R4.reuse ;  /* 0x0000000417167c19 */ /* 0x100fe40008001204 */
[----:B------:R-:W-:-:S03]  /*9370*/  SHF.R.U32.HI R25, RZ, UR4, R4 ;  /* 0x00000004ff197c19 */ /* 0x000fc60008011604 */
[----:B------:R-:W-:Y:S02]  /*9380*/  IMAD.MOV.U32 R4, RZ, RZ, R22 ;  /* 0x000000ffff047224 */ /* 0x000fe400078e0016 */
[----:B------:R-:W-:Y:S01]  /*9390*/  IMAD.MOV.U32 R5, RZ, RZ, R25 ;  /* 0x000000ffff057224 */ /* 0x000fe200078e0019 */
[----:B-1----:R-:W-:Y:S06]  /*93a0*/  @!P0 BRA `(.L_x_207) ;  /* 0x0000000000288947 */ /* 0x002fec0003800000 */
        /* <DEDUP_REMOVED lines=10> */
.L_x_207:
[----:B------:R-:W-:Y:S01]  /*9450*/  ISETP.NE.AND P0, PT, R2, 0x1, PT ;  /* 0x000000010200780c */ /* 0x000fe20003f05270 */
[----:B------:R-:W-:Y:S01]  /*9460*/  ULDC UR4, c[0x0][0x648] ;  /* 0x0001920000047ab9 */ /* 0x000fe20000000800 */
[----:B------:R-:W-:Y:S01]  /*9470*/  LOP3.LUT R23, R23, UR17, RZ, 0xc0, !PT ;  /* 0x0000001117177c12 */ /* 0x000fe2000f8ec0ff */
[----:B--2---:R-:W-:Y:S01]  /*9480*/  IMAD.MOV R24, RZ, RZ, -R24 ;  /* 0x000000ffff187224 */ /* 0x004fe200078e0a18 */
[----:B------:R-:W-:Y:S01]  /*9490*/  SHF.R.U64 R4, R4, UR4, R5 ;  /* 0x0000000404047c19 */ /* 0x000fe20008001205 */
[----:B------:R-:W-:Y:S01]  /*94a0*/  ULDC UR4, c[0x0][0x638] ;  /* 0x00018e0000047ab9 */ /* 0x000fe20000000800 */
[----:B------:R-:W-:Y:S01]  /*94b0*/  LOP3.LUT R21, R21, UR16, RZ, 0xc0, !PT ;  /* 0x0000001015157c12 */ /* 0x000fe2000f8ec0ff */
[----:B------:R-:W-:Y:S01]  /*94c0*/  ULDC UR5, c[0x0][0x610] ;  /* 0x0001840000057ab9 */ /* 0x000fe20000000800 */
[----:B------:R-:W-:Y:S02]  /*94d0*/  IMAD.MOV.U32 R6, RZ, RZ, R14 ;  /* 0x000000ffff067224 */ /* 0x000fe400078e000e */
[----:B------:R-:W-:-:S02]  /*94e0*/  IMAD.MOV R5, RZ, RZ, -R4 ;  /* 0x000000ffff057224 */ /* 0x000fc400078e0a04 */
[----:B------:R-:W-:Y:S02]  /*94f0*/  IMAD R4, R4, UR18, R23 ;  /* 0x0000001204047c24 */ /* 0x000fe4000f8e0217 */
[----:B0-----:R-:W-:Y:S02]  /*9500*/  @P0 IMAD R15, R20, R24, R13 ;  /* 0x00000018140f0224 */ /* 0x001fe400078e020d */
[----:B------:R-:W-:Y:S01]  /*9510*/  IMAD R22, R5, UR4, R22 ;  /* 0x0000000405167c24 */ /* 0x000fe2000f8e0216 */
[----:B------:R-:W-:Y:S01]  /*9520*/  ULDC UR4, c[0x0][0x600] ;  /* 0x0001800000047ab9 */ /* 0x000fe20000000800 */
[----:B------:R-:W-:Y:S02]  /*9530*/  IMAD R15, R4, UR5, R15 ;  /* 0x00000005040f7c24 */ /* 0x000fe4000f8e020f */
[----:B------:R-:W-:Y:S02]  /*9540*/  IMAD R22, R22, UR4, R21 ;  /* 0x0000000416167c24 */ /* 0x000fe4000f8e0215 */
[----:B------:R-:W-:-:S03]  /*9550*/  IMAD.MOV.U32 R4, RZ, RZ, 0x1 ;  /* 0x00000001ff047424 */ /* 0x000fc600078e00ff */
[----:B------:R-:W-:Y:S02]  /*9560*/  SEL R20, R22, R15, !P0 ;  /* 0x0000000f16147207 */ /* 0x000fe40004000000 */
[----:B------:R-:W-:-:S07]  /*9570*/  SEL R13, R15, R22, !P0 ;  /* 0x000000160f0d7207 */ /* 0x000fce0004000000 */
.L_x_205:
[----:B------:R-:W-:Y:S05]  /*9580*/  BSYNC B1 ;  /* 0x0000000000017941 */ /* 0x000fea0003800000 */
.L_x_204:
[----:B------:R-:W-:-:S13]  /*9590*/  LOP3.LUT P0, RZ, R4, 0xff, RZ, 0xc0, !PT ;  /* 0x000000ff04ff7812 */ /* 0x000fda000780c0ff */
[----:B------:R-:W-:Y:S05]  /*95a0*/  @P0 BRA `(.L_x_208) ;  /* 0xfffffff4003c0947 */ /* 0x000fea000383ffff */
[----:B------:R-:W-:Y:S05]  /*95b0*/  BSYNC B0 ;  /* 0x0000000000007941 */ /* 0x000fea0003800000 */
.L_x_197:
[----:B------:R-:W-:-:S03]  /*95c0*/  UMOV UR4, 0xffffffff ;  /* 0xffffffff00047882 */ /* 0x000fc60000000000 */
[----:B------:R-:W-:Y:S05]  /*95d0*/  BRA.DIV UR4, `(.L_x_209) ;  /* 0x0000000a045c7947 */ /* 0x000fea000b800000 */
[----:B------:R-:W-:-:S13]  /*95e0*/  ELECT P6, URZ, PT ;  /* 0x00000000003f782f */ /* 0x000fda00038c0000 */
.L_x_232:
[----:B------:R-:W-:Y:S04]  /*95f0*/  BSSY B0, `(.L_x_210) ;  /* 0x000007c000007945 */ /* 0x000fe80003800000 */
[----:B------:R-:W-:Y:S05]  /*9600*/  @!P6 BRA `(.L_x_211) ;  /* 0x0000000400e8e947 */ /* 0x000fea0003800000 */
[----:B------:R-:W-:-:S04]  /*9610*/  LOP3.LUT R19, R19, 0x2, RZ, 0xfc, !PT ;  /* 0x0000000213137812 */ /* 0x000fc800078efcff */
[----:B------:R-:W-:-:S13]  /*9620*/  ISETP.NE.AND P0, PT, R19, 0x3, PT ;  /* 0x000000031300780c */ /* 0x000fda0003f05270 */
[----:B------:R-:W-:Y:S05]  /*9630*/  @!P0 BRA `(.L_x_212) ;  /* 0x0000000000048947 */ /* 0x000fea0003800000 */
[----:B------:R-:W-:Y:S01]  /*9640*/  BPT.TRAP 0x1 ;  /* 0x000000040000795c */ /* 0x000fe20000300000 */
.L_x_212:
[----:B------:R-:W0:Y:S01]  /*9650*/  S2R R5, SR_CgaCtaId ;  /* 0x0000000000057919 */ /* 0x000e220000008800 */
[----:B------:R-:W-:Y:S02]  /*9660*/  MOV R2, 0x400 ;  /* 0x0000040000027802 */ /* 0x000fe40000000f00 */
[----:B------:R-:W-:Y:S02]  /*9670*/  SHF.L.U32 R4, R0, 0x1f, RZ ;  /* 0x0000001f00047819 */ /* 0x000fe400000006ff */
[----:B0-----:R-:W-:-:S05]  /*9680*/  LEA R2, R5, R2, 0x18 ;  /* 0x0000000205027211 */ /* 0x001fca00078ec0ff */
[----:B------:R-:W-:-:S04]  /*9690*/  VIADD R2, R2, 0x68 ;  /* 0x0000006802027836 */ /* 0x000fc80000000000 */
[C---:B------:R-:W-:Y:S02]  /*96a0*/  IMAD R7, R3.reuse, 0x8, R2 ;  /* 0x0000000803077824 */ /* 0x040fe400078e0202 */
[----:B------:R-:W-:Y:S02]  /*96b0*/  VIADD R3, R3, 0x1 ;  /* 0x0000000103037836 */ /* 0x000fe40000000000 */
[----:B------:R-:W0:Y:S03]  /*96c0*/  SYNCS.PHASECHK.TRANS64.TRYWAIT P0, [R7+URZ], R4 ;  /* 0x00000004070075a7 */ /* 0x000e26000800017f */
[----:B------:R-:W-:-:S04]  /*96d0*/  ISETP.NE.AND P1, PT, R3, 0xd, PT ;  /* 0x0000000d0300780c */ /* 0x000fc80003f25270 */
[----:B------:R-:W-:Y:S02]  /*96e0*/  SEL R5, RZ, 0x1, P1 ;  /* 0x00000001ff057807 */ /* 0x000fe40000800000 */
[----:B------:R-:W-:Y:S02]  /*96f0*/  SEL R3, R3, RZ, P1 ;  /* 0x000000ff03037207 */ /* 0x000fe40000800000 */
[----:B------:R-:W-:-:S03]  /*9700*/  LOP3.LUT R6, R0, R5, RZ, 0x3c, !PT ;  /* 0x0000000500067212 */ /* 0x000fc600078e3cff */
[----:B------:R-:W-:Y:S01]  /*9710*/  IMAD R8, R3, 0x8, R2 ;  /* 0x0000000803087824 */ /* 0x000fe200078e0202 */
[----:B------:R-:W-:Y:S01]  /*9720*/  SHF.L.U32 R5, R6, 0x1f, RZ ;  /* 0x0000001f06057819 */ /* 0x000fe200000006ff */
[----:B0-----:R-:W-:Y:S06]  /*9730*/  @!P0 BRA `(.L_x_213) ;  /* 0x0000000800248947 */ /* 0x001fec0003800000 */
.L_x_233:
[----:B------:R-:W1:Y:S01]  /*9740*/  SYNCS.PHASECHK.TRANS64.TRYWAIT P0, [R8+URZ], R5 ;  /* 0x00000005080075a7 */ /* 0x000e62000800017f */
[----:B------:R-:W-:-:S05]  /*9750*/  VIADD R0, R3, 0x1 ;  /* 0x0000000103007836 */ /* 0x000fca0000000000 */
[----:B------:R-:W-:-:S04]  /*9760*/  ISETP.NE.AND P1, PT, R0, 0xd, PT ;  /* 0x0000000d0000780c */ /* 0x000fc80003f25270 */
[----:B------:R-:W-:Y:S02]  /*9770*/  SEL R3, RZ, 0x1, P1 ;  /* 0x00000001ff037807 */ /* 0x000fe40000800000 */
[----:B0-----:R-:W-:Y:S02]  /*9780*/  SEL R7, R0, RZ, P1 ;  /* 0x000000ff00077207 */ /* 0x001fe40000800000 */
[----:B------:R-:W-:-:S03]  /*9790*/  LOP3.LUT R6, R6, R3, RZ, 0x3c, !PT ;  /* 0x0000000306067212 */ /* 0x000fc600078e3cff */
[----:B------:R-:W-:Y:S01]  /*97a0*/  IMAD R9, R7, 0x8, R2 ;  /* 0x0000000807097824 */ /* 0x000fe200078e0202 */
[----:B------:R-:W-:Y:S01]  /*97b0*/  SHF.L.U32 R4, R6, 0x1f, RZ ;  /* 0x0000001f06047819 */ /* 0x000fe200000006ff */
[----:B-1----:R-:W-:Y:S06]  /*97c0*/  @!P0 BRA `(.L_x_214) ;  /* 0x0000000800148947 */ /* 0x002fec0003800000 */
.L_x_234:
[----:B------:R-:W1:Y:S01]  /*97d0*/  SYNCS.PHASECHK.TRANS64.TRYWAIT P0, [R9+URZ], R4 ;  /* 0x00000004090075a7 */ /* 0x000e62000800017f */
[----:B------:R-:W-:-:S05]  /*97e0*/  VIADD R0, R7, 0x1 ;  /* 0x0000000107007836 */ /* 0x000fca0000000000 */
[----:B------:R-:W-:-:S04]  /*97f0*/  ISETP.NE.AND P1, PT, R0, 0xd, PT ;  /* 0x0000000d0000780c */ /* 0x000fc80003f25270 */
[----:B------:R-:W-:Y:S02]  /*9800*/  SEL R3, RZ, 0x1, P1 ;  /* 0x00000001ff037807 */ /* 0x000fe40000800000 */
[----:B------:R-:W-:Y:S02]  /*9810*/  SEL R7, R0, RZ, P1 ;  /* 0x000000ff00077207 */ /* 0x000fe40000800000 */
[----:B------:R-:W-:-:S03]  /*9820*/  LOP3.LUT R6, R6, R3, RZ, 0x3c, !PT ;  /* 0x0000000306067212 */ /* 0x000fc600078e3cff */
[----:B0-----:R-:W-:Y:S01]  /*9830*/  IMAD R8, R7, 0x8, R2 ;  /* 0x0000000807087824 */ /* 0x001fe200078e0202 */
[----:B------:R-:W-:Y:S01]  /*9840*/  SHF.L.U32 R5, R6, 0x1f, RZ ;  /* 0x0000001f06057819 */ /* 0x000fe200000006ff */
[----:B-1----:R-:W-:Y:S06]  /*9850*/  @!P0 BRA `(.L_x_215) ;  /* 0x0000000800048947 */ /* 0x002fec0003800000 */
.L_x_235:
        /* <DEDUP_REMOVED lines=9> */
.L_x_236:
        /* <DEDUP_REMOVED lines=9> */
.L_x_237:
        /* <DEDUP_REMOVED lines=9> */
.L_x_238:
        /* <DEDUP_REMOVED lines=9> */
.L_x_239:
        /* <DEDUP_REMOVED lines=9> */
.L_x_240:
        /* <DEDUP_REMOVED lines=9> */
.L_x_241:
        /* <DEDUP_REMOVED lines=9> */
.L_x_242:
[----:B------:R-:W1:Y:S01]  /*9c50*/  SYNCS.PHASECHK.TRANS64.TRYWAIT P0, [R9+URZ], R4 ;  /* 0x00000004090075a7 */ /* 0x000e62000800017f */
[----:B------:R-:W-:-:S05]  /*9c60*/  VIADD R0, R7, 0x1 ;  /* 0x0000000107007836 */ /* 0x000fca0000000000 */
[----:B------:R-:W-:-:S04]  /*9c70*/  ISETP.NE.AND P1, PT, R0, 0xd, PT ;  /* 0x0000000d0000780c */ /* 0x000fc80003f25270 */
[----:B------:R-:W-:Y:S02]  /*9c80*/  SEL R3, RZ, 0x1, P1 ;  /* 0x00000001ff037807 */ /* 0x000fe40000800000 */
[----:B------:R-:W-:Y:S02]  /*9c90*/  SEL R7, R0, RZ, P1 ;  /* 0x000000ff00077207 */ /* 0x000fe40000800000 */
[----:B------:R-:W-:-:S03]  /*9ca0*/  LOP3.LUT R11, R6, R3, RZ, 0x3c, !PT ;  /* 0x00000003060b7212 */ /* 0x000fc600078e3cff */
[----:B------:R-:W-:Y:S01]  /*9cb0*/  IMAD R6, R7, 0x8, R2 ;  /* 0x0000000807067824 */ /* 0x000fe200078e0202 */
[----:B0-----:R-:W-:Y:S01]  /*9cc0*/  SHF.L.U32 R5, R11, 0x1f, RZ ;  /* 0x0000001f0b057819 */ /* 0x001fe200000006ff */
[----:B-1----:R-:W-:Y:S06]  /*9cd0*/  @!P0 BRA `(.L_x_223) ;  /* 0x0000000400848947 */ /* 0x002fec0003800000 */
.L_x_243:
[----:B------:R-:W1:Y:S01]  /*9ce0*/  SYNCS.PHASECHK.TRANS64.TRYWAIT P0, [R6+URZ], R5 ;  /* 0x00000005060075a7 */ /* 0x000e62000800017f */
[----:B------:R-:W-:-:S05]  /*9cf0*/  VIADD R0, R7, 0x1 ;  /* 0x0000000107007836 */ /* 0x000fca0000000000 */
[----:B------:R-:W-:-:S04]  /*9d00*/  ISETP.NE.AND P1, PT, R0, 0xd, PT ;  /* 0x0000000d0000780c */ /* 0x000fc80003f25270 */
[----:B0-----:R-:W-:Y:S02]  /*9d10*/  SEL R4, RZ, 0x1, P1 ;  /* 0x00000001ff047807 */ /* 0x001fe40000800000 */
[----:B------:R-:W-:Y:S02]  /*9d20*/  SEL R3, R0, RZ, P1 ;  /* 0x000000ff00037207 */ /* 0x000fe40000800000 */
[----:B------:R-:W-:Y:S01]  /*9d30*/  LOP3.LUT R0, R11, R4, RZ, 0x3c, !PT ;  /* 0x000000040b007212 */ /* 0x000fe200078e3cff */
[----:B-1----:R-:W-:Y:S06]  /*9d40*/  @!P0 BRA `(.L_x_224) ;  /* 0x00000004007c8947 */ /* 0x002fec0003800000 */
.L_x_244:
[----:B------:R-:W-:Y:S01]  /*9d50*/  IMAD R3, R3, 0x8, R2 ;  /* 0x0000000803037824 */ /* 0x000fe200078e0202 */
[----:B------:R-:W-:-:S07]  /*9d60*/  SHF.L.U32 R0, R0, 0x1f, RZ ;  /* 0x0000001f00007819 */ /* 0x000fce00000006ff */
.L_x_225:
[----:B-1----:R1:W2:Y:S02]  /*9d70*/  SYNCS.PHASECHK.TRANS64.TRYWAIT P0, [R3+URZ], R0 ;  /* 0x00000000030075a7 */ /* 0x0022a4000800017f */
[----:B--2---:R-:W-:Y:S05]  /*9d80*/  @!P0 NANOSLEEP.SYNCS 0x989680 ;  /* 0x009896800000895d */ /* 0x004fea0003900000 */
[----:B------:R-:W2:Y:S02]  /*9d90*/  @!P0 SYNCS.PHASECHK.TRANS64 P0, [R3+URZ], R0 ;  /* 0x00000000030085a7 */ /* 0x000ea4000800007f */
[----:B--2---:R-:W-:Y:S05]  /*9da0*/  @!P0 BRA `(.L_x_225) ;  /* 0xfffffffc00f08947 */ /* 0x004fea000383ffff */
.L_x_211:
[----:B------:R-:W-:Y:S05]  /*9db0*/  BSYNC B0 ;  /* 0x0000000000007941 */ /* 0x000fea0003800000 */
.L_x_210:
[----:B------:R-:W-:Y:S05]  /*9dc0*/  EXIT ;  /* 0x000000000000794d */ /* 0x000fea0003800000 */
.L_x_22:
[----:B---3--:R3:W4:Y:S02]  /*9dd0*/  SYNCS.PHASECHK.TRANS64.TRYWAIT P1, [R3+URZ], R0 ;  /* 0x00000000030075a7 */ /* 0x008724000802017f */
[----:B----4-:R-:W-:Y:S05]  /*9de0*/  @!P1 NANOSLEEP.SYNCS 0x989680 ;  /* 0x009896800000995d */ /* 0x010fea0003900000 */
[----:B------:R-:W4:Y:S02]  /*9df0*/  @!P1 SYNCS.PHASECHK.TRANS64 P1, [R3+URZ], R0 ;  /* 0x00000000030095a7 */ /* 0x000f24000802007f */
[----:B----4-:R-:W-:Y:S05]  /*9e00*/  @!P1 BRA `(.L_x_22) ;  /* 0xfffffffc00f09947 */ /* 0x010fea000383ffff */
[----:B------:R-:W-:Y:S05]  /*9e10*/  BRA `(.L_x_21) ;  /* 0xffffff7800007947 */ /* 0x000fea000383ffff */
.L_x_27:
[----:B-1----:R-:W-:-:S04]  /*9e20*/  IMAD.U32 R6, RZ, RZ, UR7 ;  /* 0x00000007ff067e24 */ /* 0x002fc8000f8e00ff */
[----:B------:R1:W2:Y:S03]  /*9e30*/  SYNCS.PHASECHK.TRANS64.TRYWAIT P1, [R6+URZ], R5 ;  /* 0x00000005060075a7 */ /* 0x0002a6000802017f */
[----:B--2---:R-:W-:Y:S05]  /*9e40*/  @!P1 NANOSLEEP.SYNCS 0x989680 ;  /* 0x009896800000995d */ /* 0x004fea0003900000 */
[----:B------:R-:W2:Y:S02]  /*9e50*/  @!P1 SYNCS.PHASECHK.TRANS64 P1, [R6+URZ], R5 ;  /* 0x00000005060095a7 */ /* 0x000ea4000802007f */
[----:B--2---:R-:W-:Y:S05]  /*9e60*/  @!P1 BRA `(.L_x_27) ;  /* 0xfffffffc00ec9947 */ /* 0x004fea000383ffff */
[----:B------:R-:W-:Y:S05]  /*9e70*/  BRA `(.L_x_26) ;  /* 0xffffff80004c7947 */ /* 0x000fea000383ffff */
.L_x_198:
[----:B------:R-:W-:Y:S01]  /*9e80*/  BSSY B1, `(.L_x_226) ;  /* 0x0000006000017945 */ /* 0x000fe20003800000 */
[----:B------:R-:W-:-:S07]  /*9e90*/  IMAD.MOV.U32 R15, RZ, RZ, -0x1 ;  /* 0xffffffffff0f7424 */ /* 0x000fce00078e00ff */
[----:B------:R-:W-:Y:S05]  /*9ea0*/  WARPSYNC.COLLECTIVE R15, `(.L_x_227) ;  /* 0x000000000f0c7348 */ /* 0x000fea0003c00000 */
[----:B------:R-:W-:Y:S02]  /*9eb0*/  ELECT P6, UR62, PT ;  /* 0x00000000003e782f */ /* 0x000fe400038c0000 */
[----:B------:R-:W-:Y:S01]  /*9ec0*/  MOV R14, UR62 ;  /* 0x0000003e000e7c02 */ /* 0x000fe20008000f00 */
[----:B------:R-:W-:Y:S10]  /*9ed0*/  ENDCOLLECTIVE ;  /* 0x000000000000791b */ /* 0x000ff40003800000 */
.L_x_227:
[----:B------:R-:W-:Y:S05]  /*9ee0*/  BSYNC B1 ;  /* 0x0000000000017941 */ /* 0x000fea0003800000 */
.L_x_226:
[----:B------:R-:W-:Y:S05]  /*9ef0*/  BRA `(.L_x_228) ;  /* 0xffffffe800f47947 */ /* 0x000fea000383ffff */
.L_x_201:
[----:B0-----:R0:W1:Y:S02]  /*9f00*/  SYNCS.PHASECHK.TRANS64.TRYWAIT P0, [R20+URZ+0x68], R7 ;  /* 0x00006807140075a7 */ /* 0x001064000800017f */
[----:B-1----:R-:W-:Y:S05]  /*9f10*/  @!P0 NANOSLEEP.SYNCS 0x989680 ;  /* 0x009896800000895d */ /* 0x002fea0003900000 */
[----:B------:R-:W1:Y:S02]  /*9f20*/  @!P0 SYNCS.PHASECHK.TRANS64 P0, [R20+URZ+0x68], R7 ;  /* 0x00006807140085a7 */ /* 0x000e64000800007f */
[----:B-1----:R-:W-:Y:S05]  /*9f30*/  @!P0 BRA `(.L_x_201) ;  /* 0xfffffffc00f08947 */ /* 0x002fea000383ffff */
[----:B------:R-:W-:Y:S05]  /*9f40*/  BRA `(.L_x_229) ;  /* 0xffffffec00307947 */ /* 0x000fea000383ffff */
.L_x_209:
[----:B------:R-:W-:Y:S01]  /*9f50*/  BSSY B0, `(.L_x_230) ;  /* 0x0000006000007945 */ /* 0x000fe20003800000 */
[----:B------:R-:W-:-:S07]  /*9f60*/  IMAD.MOV.U32 R15, RZ, RZ, -0x1 ;  /* 0xffffffffff0f7424 */ /* 0x000fce00078e00ff */
[----:B------:R-:W-:Y:S05]  /*9f70*/  WARPSYNC.COLLECTIVE R15, `(.L_x_231) ;  /* 0x000000000f0c7348 */ /* 0x000fea0003c00000 */
[----:B------:R-:W-:Y:S02]  /*9f80*/  ELECT P6, UR62, PT ;  /* 0x00000000003e782f */ /* 0x000fe400038c0000 */
[----:B------:R-:W-:Y:S01]  /*9f90*/  MOV R14, UR62 ;  /* 0x0000003e000e7c02 */ /* 0x000fe20008000f00 */
[----:B------:R-:W-:Y:S10]  /*9fa0*/  ENDCOLLECTIVE ;  /* 0x000000000000791b */ /* 0x000ff40003800000 */
.L_x_231:
[----:B------:R-:W-:Y:S05]  /*9fb0*/  BSYNC B0 ;  /* 0x0000000000007941 */ /* 0x000fea0003800000 */
.L_x_230:
[----:B------:R-:W-:Y:S05]  /*9fc0*/  BRA `(.L_x_232) ;  /* 0xfffffff400887947 */ /* 0x000fea000383ffff */
.L_x_213:
[----:B0-----:R0:W1:Y:S02]  /*9fd0*/  SYNCS.PHASECHK.TRANS64.TRYWAIT P0, [R7+URZ], R4 ;  /* 0x00000004070075a7 */ /* 0x001064000800017f */
[----:B-1----:R-:W-:Y:S05]  /*9fe0*/  @!P0 NANOSLEEP.SYNCS 0x989680 ;  /* 0x009896800000895d */ /* 0x002fea0003900000 */
[----:B------:R-:W1:Y:S02]  /*9ff0*/  @!P0 SYNCS.PHASECHK.TRANS64 P0, [R7+URZ], R4 ;  /* 0x00000004070085a7 */ /* 0x000e64000800007f */
[----:B-1----:R-:W-:Y:S05]  /*a000*/  @!P0 BRA `(.L_x_213) ;  /* 0xfffffffc00f08947 */ /* 0x002fea000383ffff */
[----:B------:R-:W-:Y:S05]  /*a010*/  BRA `(.L_x_233) ;  /* 0xfffffff400c87947 */ /* 0x000fea000383ffff */
.L_x_214:
[----:B0-----:R0:W1:Y:S02]  /*a020*/  SYNCS.PHASECHK.TRANS64.TRYWAIT P0, [R8+URZ], R5 ;  /* 0x00000005080075a7 */ /* 0x001064000800017f */
[----:B-1----:R-:W-:Y:S05]  /*a030*/  @!P0 NANOSLEEP.SYNCS 0x989680 ;  /* 0x009896800000895d */ /* 0x002fea0003900000 */
[----:B------:R-:W1:Y:S02]  /*a040*/  @!P0 SYNCS.PHASECHK.TRANS64 P0, [R8+URZ], R5 ;  /* 0x00000005080085a7 */ /* 0x000e64000800007f */
[----:B-1----:R-:W-:Y:S05]  /*a050*/  @!P0 BRA `(.L_x_214) ;  /* 0xfffffffc00f08947 */ /* 0x002fea000383ffff */
[----:B------:R-:W-:Y:S05]  /*a060*/  BRA `(.L_x_234) ;  /* 0xfffffff400d87947 */ /* 0x000fea000383ffff */
.L_x_215:
[----:B0-----:R0:W1:Y:S02]  /*a070*/  SYNCS.PHASECHK.TRANS64.TRYWAIT P0, [R9+URZ], R4 ;  /* 0x00000004090075a7 */ /* 0x001064000800017f */
[----:B-1----:R-:W-:Y:S05]  /*a080*/  @!P0 NANOSLEEP.SYNCS 0x989680 ;  /* 0x009896800000895d */ /* 0x002fea0003900000 */
[----:B------:R-:W1:Y:S02]  /*a090*/  @!P0 SYNCS.PHASECHK.TRANS64 P0, [R9+URZ], R4 ;  /* 0x00000004090085a7 */ /* 0x000e64000800007f */
[----:B-1----:R-:W-:Y:S05]  /*a0a0*/  @!P0 BRA `(.L_x_215) ;  /* 0xfffffffc00f08947 */ /* 0x002fea000383ffff */
[----:B------:R-:W-:Y:S05]  /*a0b0*/  BRA `(.L_x_235) ;  /* 0xfffffff400e87947 */ /* 0x000fea000383ffff */
.L_x_216:
[----:B0-----:R0:W1:Y:S02]  /*a0c0*/  SYNCS.PHASECHK.TRANS64.TRYWAIT P0, [R8+URZ], R5 ;  /* 0x00000005080075a7 */ /* 0x001064000800017f */
[----:B-1----:R-:W-:Y:S05]  /*a0d0*/  @!P0 NANOSLEEP.SYNCS 0x989680 ;  /* 0x009896800000895d */ /* 0x002fea0003900000 */
[----:B------:R-:W1:Y:S02]  /*a0e0*/  @!P0 SYNCS.PHASECHK.TRANS64 P0, [R8+URZ], R5 ;  /* 0x00000005080085a7 */ /* 0x000e64000800007f */
[----:B-1----:R-:W-:Y:S05]  /*a0f0*/  @!P0 BRA `(.L_x_216) ;  /* 0xfffffffc00f08947 */ /* 0x002fea000383ffff */
[----:B------:R-:W-:Y:S05]  /*a100*/  BRA `(.L_x_236) ;  /* 0xfffffff400f87947 */ /* 0x000fea000383ffff */
.L_x_217:
[----:B0-----:R0:W1:Y:S02]  /*a110*/  SYNCS.PHASECHK.TRANS64.TRYWAIT P0, [R9+URZ], R4 ;  /* 0x00000004090075a7 */ /* 0x001064000800017f */
[----:B-1----:R-:W-:Y:S05]  /*a120*/  @!P0 NANOSLEEP.SYNCS 0x989680 ;  /* 0x009896800000895d */ /* 0x002fea0003900000 */
[----:B------:R-:W1:Y:S02]  /*a130*/  @!P0 SYNCS.PHASECHK.TRANS64 P0, [R9+URZ], R4 ;  /* 0x00000004090085a7 */ /* 0x000e64000800007f */
[----:B-1----:R-:W-:Y:S05]  /*a140*/  @!P0 BRA `(.L_x_217) ;  /* 0xfffffffc00f08947 */ /* 0x002fea000383ffff */
[----:B------:R-:W-:Y:S05]  /*a150*/  BRA `(.L_x_237) ;  /* 0xfffffff800087947 */ /* 0x000fea000383ffff */
.L_x_218:
[----:B0-----:R0:W1:Y:S02]  /*a160*/  SYNCS.PHASECHK.TRANS64.TRYWAIT P0, [R8+URZ], R5 ;  /* 0x00000005080075a7 */ /* 0x001064000800017f */
[----:B-1----:R-:W-:Y:S05]  /*a170*/  @!P0 NANOSLEEP.SYNCS 0x989680 ;  /* 0x009896800000895d */ /* 0x002fea0003900000 */
[----:B------:R-:W1:Y:S02]  /*a180*/  @!P0 SYNCS.PHASECHK.TRANS64 P0, [R8+URZ], R5 ;  /* 0x00000005080085a7 */ /* 0x000e64000800007f */
[----:B-1----:R-:W-:Y:S05]  /*a190*/  @!P0 BRA `(.L_x_218) ;  /* 0xfffffffc00f08947 */ /* 0x002fea000383ffff */
[----:B------:R-:W-:Y:S05]  /*a1a0*/  BRA `(.L_x_238) ;  /* 0xfffffff800187947 */ /* 0x000fea000383ffff */
.L_x_219:
[----:B0-----:R0:W1:Y:S02]  /*a1b0*/  SYNCS.PHASECHK.TRANS64.TRYWAIT P0, [R9+URZ], R4 ;  /* 0x00000004090075a7 */ /* 0x001064000800017f */
[----:B-1----:R-:W-:Y:S05]  /*a1c0*/  @!P0 NANOSLEEP.SYNCS 0x989680 ;  /* 0x009896800000895d */ /* 0x002fea0003900000 */
[----:B------:R-:W1:Y:S02]  /*a1d0*/  @!P0 SYNCS.PHASECHK.TRANS64 P0, [R9+URZ], R4 ;  /* 0x00000004090085a7 */ /* 0x000e64000800007f */
[----:B-1----:R-:W-:Y:S05]  /*a1e0*/  @!P0 BRA `(.L_x_219) ;  /* 0xfffffffc00f08947 */ /* 0x002fea000383ffff */
[----:B------:R-:W-:Y:S05]  /*a1f0*/  BRA `(.L_x_239) ;  /* 0xfffffff800287947 */ /* 0x000fea000383ffff */
.L_x_220:
[----:B0-----:R0:W1:Y:S02]  /*a200*/  SYNCS.PHASECHK.TRANS64.TRYWAIT P0, [R8+URZ], R5 ;  /* 0x00000005080075a7 */ /* 0x001064000800017f */
[----:B-1----:R-:W-:Y:S05]  /*a210*/  @!P0 NANOSLEEP.SYNCS 0x989680 ;  /* 0x009896800000895d */ /* 0x002fea0003900000 */
[----:B------:R-:W1:Y:S02]  /*a220*/  @!P0 SYNCS.PHASECHK.TRANS64 P0, [R8+URZ], R5 ;  /* 0x00000005080085a7 */ /* 0x000e64000800007f */
[----:B-1----:R-:W-:Y:S05]  /*a230*/  @!P0 BRA `(.L_x_220) ;  /* 0xfffffffc00f08947 */ /* 0x002fea000383ffff */
[----:B------:R-:W-:Y:S05]  /*a240*/  BRA `(.L_x_240) ;  /* 0xfffffff800387947 */ /* 0x000fea000383ffff */
.L_x_221:
[----:B0-----:R0:W1:Y:S02]  /*a250*/  SYNCS.PHASECHK.TRANS64.TRYWAIT P0, [R9+URZ], R4 ;  /* 0x00000004090075a7 */ /* 0x001064000800017f */
[----:B-1----:R-:W-:Y:S05]  /*a260*/  @!P0 NANOSLEEP.SYNCS 0x989680 ;  /* 0x009896800000895d */ /* 0x002fea0003900000 */
[----:B------:R-:W1:Y:S02]  /*a270*/  @!P0 SYNCS.PHASECHK.TRANS64 P0, [R9+URZ], R4 ;  /* 0x00000004090085a7 */ /* 0x000e64000800007f */
[----:B-1----:R-:W-:Y:S05]  /*a280*/  @!P0 BRA `(.L_x_221) ;  /* 0xfffffffc00f08947 */ /* 0x002fea000383ffff */
[----:B------:R-:W-:Y:S05]  /*a290*/  BRA `(.L_x_241) ;  /* 0xfffffff800487947 */ /* 0x000fea000383ffff */
.L_x_222:
[----:B0-----:R0:W1:Y:S02]  /*a2a0*/  SYNCS.PHASECHK.TRANS64.TRYWAIT P0, [R8+URZ], R5 ;  /* 0x00000005080075a7 */ /* 0x001064000800017f */
[----:B-1----:R-:W-:Y:S05]  /*a2b0*/  @!P0 NANOSLEEP.SYNCS 0x989680 ;  /* 0x009896800000895d */ /* 0x002fea0003900000 */
[----:B------:R-:W1:Y:S02]  /*a2c0*/  @!P0 SYNCS.PHASECHK.TRANS64 P0, [R8+URZ], R5 ;  /* 0x00000005080085a7 */ /* 0x000e64000800007f */
[----:B-1----:R-:W-:Y:S05]  /*a2d0*/  @!P0 BRA `(.L_x_222) ;  /* 0xfffffffc00f08947 */ /* 0x002fea000383ffff */
[----:B------:R-:W-:Y:S05]  /*a2e0*/  BRA `(.L_x_242) ;  /* 0xfffffff800587947 */ /* 0x000fea000383ffff */
.L_x_223:
[----:B0-----:R0:W1:Y:S02]  /*a2f0*/  SYNCS.PHASECHK.TRANS64.TRYWAIT P0, [R9+URZ], R4 ;  /* 0x00000004090075a7 */ /* 0x001064000800017f */
[----:B-1----:R-:W-:Y:S05]  /*a300*/  @!P0 NANOSLEEP.SYNCS 0x989680 ;  /* 0x009896800000895d */ /* 0x002fea0003900000 */
[----:B------:R-:W1:Y:S02]  /*a310*/  @!P0 SYNCS.PHASECHK.TRANS64 P0, [R9+URZ], R4 ;  /* 0x00000004090085a7 */ /* 0x000e64000800007f */
[----:B-1----:R-:W-:Y:S05]  /*a320*/  @!P0 BRA `(.L_x_223) ;  /* 0xfffffffc00f08947 */ /* 0x002fea000383ffff */
[----:B------:R-:W-:Y:S05]  /*a330*/  BRA `(.L_x_243) ;  /* 0xfffffff800687947 */ /* 0x000fea000383ffff */
.L_x_224:
[----:B0-----:R0:W1:Y:S02]  /*a340*/  SYNCS.PHASECHK.TRANS64.TRYWAIT P0, [R6+URZ], R5 ;  /* 0x00000005060075a7 */ /* 0x001064000800017f */
[----:B-1----:R-:W-:Y:S05]  /*a350*/  @!P0 NANOSLEEP.SYNCS 0x989680 ;  /* 0x009896800000895d */ /* 0x002fea0003900000 */
[----:B------:R-:W1:Y:S02]  /*a360*/  @!P0 SYNCS.PHASECHK.TRANS64 P0, [R6+URZ], R5 ;  /* 0x00000005060085a7 */ /* 0x000e64000800007f */
[----:B-1----:R-:W-:Y:S05]  /*a370*/  @!P0 BRA `(.L_x_224) ;  /* 0xfffffffc00f08947 */ /* 0x002fea000383ffff */
[----:B------:R-:W-:Y:S05]  /*a380*/  BRA `(.L_x_244) ;  /* 0xfffffff800707947 */ /* 0x000fea000383ffff */
.L_x_245:
[----:B------:R-:W-:-:S00]  /*a390*/  BRA `(.L_x_245) ;  /* 0xfffffffc00fc7947 */ /* 0x000fc0000383ffff */
[----:B------:R-:W-:-:S00]  /*a3a0*/  NOP ;  /* 0x0000000000007918 */ /* 0x000fc00000000000 */
        /* <DEDUP_REMOVED lines=13> */
.L_x_246:


//--------------------- .nv.global.init           --------------------------
	.section	.nv.global.init,"aw",@progbits
.nv.global.init:
	.type		$str$22,@object
	.size		$str$22,($str$23 - $str$22)
$str$22:
        /*0000*/ 	.byte	0x6b, 0x5f, 0x74, 0x69, 0x6c, 0x65, 0x5f, 0x63, 0x6f, 0x75, 0x6e, 0x74, 0x20, 0x3e, 0x3d, 0x20
        /*0010*/ 	.byte	0x31, 0x00
	.type		$str$23,@object
	.size		$str$23,(__unnamed_1 - $str$23)
$str$23:
        /*0012*/ 	.byte	0x2f, 0x74, 0x6d, 0x70, 0x2f, 0x63, 0x75, 0x74, 0x6c, 0x61, 0x73, 0x73, 0x5f, 0x73, 0x77, 0x65
        /*0022*/ 	.byte	0x65, 0x70, 0x5f, 0x73, 0x72, 0x63, 0x2f, 0x69, 0x6e, 0x63, 0x6c, 0x75, 0x64, 0x65, 0x2f, 0x63
        /*0032*/ 	.byte	0x75, 0x74, 0x6c, 0x61, 0x73, 0x73, 0x2f, 0x67, 0x65, 0x6d, 0x6d, 0x2f, 0x63, 0x6f, 0x6c, 0x6c
        /*0042*/ 	.byte	0x65, 0x63, 0x74, 0x69, 0x76, 0x65, 0x2f, 0x73, 0x6d, 0x39, 0x30, 0x5f, 0x6d, 0x6d, 0x61, 0x5f
        /*0052*/ 	.byte	0x74, 0x6d, 0x61, 0x5f, 0x67, 0x6d, 0x6d, 0x61, 0x5f, 0x73, 0x73, 0x5f, 0x77, 0x61, 0x72, 0x70
        /*0062*/ 	.byte	0x73, 0x70, 0x65, 0x63, 0x69, 0x61, 0x6c, 0x69, 0x7a, 0x65, 0x64, 0x2e, 0x68, 0x70, 0x70, 0x00
	.type		__unnamed_1,@object
	.size		__unnamed_1,(.L_0 - __unnamed_1)
__unnamed_1:
        /*0072*/ 	.byte	0x76, 0x6f, 0x69, 0x64, 0x20, 0x63, 0x75, 0x74, 0x6c, 0x61, 0x73, 0x73, 0x3a, 0x3a, 0x67, 0x65
        /* <DEDUP_REMOVED lines=180> */
        /*0bc2*/ 	.byte	0x74, 0x65, 0x3a, 0x3a, 0x69, 0x64, 0x65, 0x6e, 0x74, 0x69, 0x74, 0x79, 0x5d, 0x00
.L_0:


//--------------------- .nv.shared._ZN7cutlass13device_kernelINS_4gemm6kernel13GemmUniversalIN4cute5tupleIJiiiiEEENS1_10collective13CollectiveMmaINS1_34MainloopSm90TmaGmmaWarpSpecializedILi13ENS5_IJNS4_1CILi2EEENSA_ILi1EEESC_EEENS1_35KernelTmaWarpSpecializedCooperativeEEENS5_IJNSA_ILi192EEENSA_ILi80EEENSA_ILi32EEEEEENS_10bfloat16_tENS5_IJlSC_lEEESK_SL_NS4_8TiledMMAINS4_8MMA_AtomIJNS4_4SM904GMMA27MMA_64x16x16_F32BF16BF16_SSILNSP_5MajorE0ELSR_0ELNSP_7ScaleInE1ELSS_1EEEEEENS4_6LayoutISD_NS5_IJSC_NSA_ILi0EEESW_EEEEENS5_IJNS4_10UnderscoreESZ_SZ_EEEEENS4_13SM90_TMA_LOADENS4_14ComposedLayoutINS4_7SwizzleILi2ELi4ELi3EEENS4_18smem_ptr_flag_bitsILi16EEENSV_INS5_IJNSA_ILi8EEESI_EEENS5_IJSI_SC_EEEEEEEvNS4_8identityENS4_23SM90_TMA_LOAD_MULTICASTES1C_vS1D_EENS_8epilogue10collective6detail29Sm90TmaWarpSpecializedAdapterINS1H_15DefaultEpilogueISK_SL_SL_NS1G_6thread17LinearCombinationISK_Li1EffLNS1L_9ScaleType4KindE0ELNS_15FloatRoundStyleE2ESK_EENS1_15EpilogueDefaultEEEEEvvEEEEvNT_6ParamsE --------------------------
	.section	.nv.shared._ZN7cutlass13device_kernelINS_4gemm6kernel13GemmUniversalIN4cute5tupleIJiiiiEEENS1_10collective13CollectiveMmaINS1_34MainloopSm90TmaGmmaWarpSpecializedILi13ENS5_IJNS4_1CILi2EEENSA_ILi1EEESC_EEENS1_35KernelTmaWarpSpecializedCooperativeEEENS5_IJNSA_ILi192EEENSA_ILi80EEENSA_ILi32EEEEEENS_10bfloat16_tENS5_IJlSC_lEEESK_SL_NS4_8TiledMMAINS4_8MMA_AtomIJNS4_4SM904GMMA27MMA_64x16x16_F32BF16BF16_SSILNSP_5MajorE0ELSR_0ELNSP_7ScaleInE1ELSS_1EEEEEENS4_6LayoutISD_NS5_IJSC_NSA_ILi0EEESW_EEEEENS5_IJNS4_10UnderscoreESZ_SZ_EEEEENS4_13SM90_TMA_LOADENS4_14ComposedLayoutINS4_7SwizzleILi2ELi4ELi3EEENS4_18smem_ptr_flag_bitsILi16EEENSV_INS5_IJNSA_ILi8EEESI_EEENS5_IJSI_SC_EEEEEEEvNS4_8identityENS4_23SM90_TMA_LOAD_MULTICASTES1C_vS1D_EENS_8epilogue10collective6detail29Sm90TmaWarpSpecializedAdapterINS1H_15DefaultEpilogueISK_SL_SL_NS1G_6thread17LinearCombinationISK_Li1EffLNS1L_9ScaleType4KindE0ELNS_15FloatRoundStyleE2ESK_EENS1_15EpilogueDefaultEEEEEvvEEEEvNT_6ParamsE,"aw",@nobits
	.sectionflags	@""
	.align	16
	.zero		1024


//--------------------- .nv.shared.reserved.0     --------------------------
	.section	.nv.shared.reserved.0,"aw",@nobits
	.weak		__nv_reservedSMEM_offset_0_alias
	.size		__nv_reservedSMEM_offset_0_alias, 0, 0
	.other		__nv_reservedSMEM_offset_0_alias,@"STO_CUDA_RESERVED_SHARED STV_DEFAULT"
__nv_reservedSMEM_offset_0_alias:
	.zero		0


//--------------------- .nv.global                --------------------------
	.section	.nv.global,"aw",@nobits
.nv.global:
	.type		_ZN40_INTERNAL_c07ef8e5_4_k_cu_3ecf0a3a_165244cute1_E,@object
	.size		_ZN40_INTERNAL_c07ef8e5_4_k_cu_3ecf0a3a_165244cute1_E,(_ZN40_INTERNAL_c07ef8e5_4_k_cu_3ecf0a3a_165244cuda3std3__45__cpo6cbeginE - _ZN40_INTERNAL_c07ef8e5_4_k_cu_3ecf0a3a_165244cute1_E)
_ZN40_INTERNAL_c07ef8e5_4_k_cu_3ecf0a3a_165244cute1_E:
	.zero		1
	.type		_ZN40_INTERNAL_c07ef8e5_4_k_cu_3ecf0a3a_165244cuda3std3__45__cpo6cbeginE,@object
	.size		_ZN40_INTERNAL_c07ef8e5_4_k_cu_3ecf0a3a_165244cuda3std3__45__cpo6cbeginE,(_ZN40_INTERNAL_c07ef8e5_4_k_cu_3ecf0a3a_165244cuda3std3__48in_placeE - _ZN40_INTERNAL_c07ef8e5_4_k_cu_3ecf0a3a_165244cuda3std3__45__cpo6cbeginE)
_ZN40_INTERNAL_c07ef8e5_4_k_cu_3ecf0a3a_165244cuda3std3__45__cpo6cbeginE:
	.zero		1
	.type		_ZN40_INTERNAL_c07ef8e5_4_k_cu_3ecf0a3a_165244cuda3std3__48in_placeE,@object
	.size		_ZN40_INTERNAL_c07ef8e5_4_k_cu_3ecf0a3a_165244cuda3std3__48in_placeE,(_ZN40_INTERNAL_c07ef8e5_4_k_cu_3ecf0a3a_165244cuda3std6ranges3__45__cpo9iter_moveE - _ZN40_INTERNAL_c07ef8e5_4_k_cu_3ecf0a3a_165244cuda3std3__48in_placeE)
_ZN40_INTERNAL_c07ef8e5_4_k_cu_3ecf0a3a_165244cuda3std3__48in_placeE:
	.zero		1
	.type		_ZN40_INTERNAL_c07ef8e5_4_k_cu_3ecf0a3a_165244cuda3std6ranges3__45__cpo9iter_moveE,@object
	.size		_ZN40_INTERNAL_c07ef8e5_4_k_cu_3ecf0a3a_165244cuda3std6ranges3__45__cpo9iter_moveE,(_ZN40_INTERNAL_c07ef8e5_4_k_cu_3ecf0a3a_165244cuda3std3__45__cpo5beginE - _ZN40_INTERNAL_c07ef8e5_4_k_cu_3ecf0a3a_165244cuda3std6ranges3__45__cpo9iter_moveE)
_ZN40_INTERNAL_c07ef8e5_4_k_cu_3ecf0a3a_165244cuda3std6ranges3__45__cpo9iter_moveE:
	.zero		1
	.type		_ZN40_INTERNAL_c07ef8e5_4_k_cu_3ecf0a3a_165244cuda3std3__45__cpo5beginE,@object
	.size		_ZN40_INTERNAL_c07ef8e5_4_k_cu_3ecf0a3a_165244cuda3std3__45__cpo5beginE,(_ZN40_INTERNAL_c07ef8e5_4_k_cu_3ecf0a3a_165244cuda3std3__442_GLOBAL__N__c07ef8e5_4_k_cu_3ecf0a3a_165246ignoreE - _ZN40_INTERNAL_c07ef8e5_4_k_cu_3ecf0a3a_165244cuda3std3__45__cpo5beginE)
_ZN40_INTERNAL_c07ef8e5_4_k_cu_3ecf0a3a_165244cuda3std3__45__cpo5beginE:
	.zero		1
	.type		_ZN40_INTERNAL_c07ef8e5_4_k_cu_3ecf0a3a_165244cuda3std3__442_GLOBAL__N__c07ef8e5_4_k_cu_3ecf0a3a_165246ignoreE,@object
	.size		_ZN40_INTERNAL_c07ef8e5_4_k_cu_3ecf0a3a_165244cuda3std3__442_GLOBAL__N__c07ef8e5_4_k_cu_3ecf0a3a_165246ignoreE,(_ZN40_INTERNAL_c07ef8e5_4_k_cu_3ecf0a3a_165244cute7productE - _ZN40_INTERNAL_c07ef8e5_4_k_cu_3ecf0a3a_165244cuda3std3__442_GLOBAL__N__c07ef8e5_4_k_cu_3ecf0a3a_165246ignoreE)
_ZN40_INTERNAL_c07ef8e5_4_k_cu_3ecf0a3a_165244cuda3std3__442_GLOBAL__N__c07ef8e5_4_k_cu_3ecf0a3a_165246ignoreE:
	.zero		1
	.type		_ZN40_INTERNAL_c07ef8e5_4_k_cu_3ecf0a3a_165244cute7productE,@object
	.size		_ZN40_INTERNAL_c07ef8e5_4_k_cu_3ecf0a3a_165244cute7productE,(_ZN40_INTERNAL_c07ef8e5_4_k_cu_3ecf0a3a_165244cuda3std3__45__cpo3endE - _ZN40_INTERNAL_c07ef8e5_4_k_cu_3ecf0a3a_165244cute7productE)
_ZN40_INTERNAL_c07ef8e5_4_k_cu_3ecf0a3a_165244cute7productE:
	.zero		1
	.type		_ZN40_INTERNAL_c07ef8e5_4_k_cu_3ecf0a3a_165244cuda3std3__45__cpo3endE,@object
	.size		_ZN40_INTERNAL_c07ef8e5_4_k_cu_3ecf0a3a_165244cuda3std3__45__cpo3endE,(_ZN40_INTERNAL_c07ef8e5_4_k_cu_3ecf0a3a_165244cuda3std3__419piecewise_constructE - _ZN40_INTERNAL_c07ef8e5_4_k_cu_3ecf0a3a_165244cuda3std3__45__cpo3endE)
_ZN40_INTERNAL_c07ef8e5_4_k_cu_3ecf0a3a_165244cuda3std3__45__cpo3endE:
	.zero		1
	.type		_ZN40_INTERNAL_c07ef8e5_4_k_cu_3ecf0a3a_165244cuda3std3__419piecewise_constructE,@object
	.size		_ZN40_INTERNAL_c07ef8e5_4_k_cu_3ecf0a3a_165244cuda3std3__419piecewise_constructE,(_ZN40_INTERNAL_c07ef8e5_4_k_cu_3ecf0a3a_165244cuda3std3__45__cpo4cendE - _ZN40_INTERNAL_c07ef8e5_4_k_cu_3ecf0a3a_165244cuda3std3__419piecewise_constructE)
_ZN40_INTERNAL_c07ef8e5_4_k_cu_3ecf0a3a_165244cuda3std3__419piecewise_constructE:
	.zero		1
	.type		_ZN40_INTERNAL_c07ef8e5_4_k_cu_3ecf0a3a_165244cuda3std3__45__cpo4cendE,@object
	.size		_ZN40_INTERNAL_c07ef8e5_4_k_cu_3ecf0a3a_165244cuda3std3__45__cpo4cendE,(_ZN40_INTERNAL_c07ef8e5_4_k_cu_3ecf0a3a_165244cuda3std6ranges3__45__cpo4swapE - _ZN40_INTERNAL_c07ef8e5_4_k_cu_3ecf0a3a_165244cuda3std3__45__cpo4cendE)
_ZN40_INTERNAL_c07ef8e5_4_k_cu_3ecf0a3a_165244cuda3std3__45__cpo4cendE:
	.zero		1
	.type		_ZN40_INTERNAL_c07ef8e5_4_k_cu_3ecf0a3a_165244cuda3std6ranges3__45__cpo4swapE,@object
	.size		_ZN40_INTERNAL_c07ef8e5_4_k_cu_3ecf0a3a_165244cuda3std6ranges3__45__cpo4swapE,(.L_8 - _ZN40_INTERNAL_c07ef8e5_4_k_cu_3ecf0a3a_165244cuda3std6ranges3__45__cpo4swapE)
_ZN40_INTERNAL_c07ef8e5_4_k_cu_3ecf0a3a_165244cuda3std6ranges3__45__cpo4swapE:
	.zero		1
.L_8:


//--------------------- .nv.constant0._ZN7cutlass13device_kernelINS_4gemm6kernel13GemmUniversalIN4cute5tupleIJiiiiEEENS1_10collective13CollectiveMmaINS1_34MainloopSm90TmaGmmaWarpSpecializedILi13ENS5_IJNS4_1CILi2EEENSA_ILi1EEESC_EEENS1_35KernelTmaWarpSpecializedCooperativeEEENS5_IJNSA_ILi192EEENSA_ILi80EEENSA_ILi32EEEEEENS_10bfloat16_tENS5_IJlSC_lEEESK_SL_NS4_8TiledMMAINS4_8MMA_AtomIJNS4_4SM904GMMA27MMA_64x16x16_F32BF16BF16_SSILNSP_5MajorE0ELSR_0ELNSP_7ScaleInE1ELSS_1EEEEEENS4_6LayoutISD_NS5_IJSC_NSA_ILi0EEESW_EEEEENS5_IJNS4_10UnderscoreESZ_SZ_EEEEENS4_13SM90_TMA_LOADENS4_14ComposedLayoutINS4_7SwizzleILi2ELi4ELi3EEENS4_18smem_ptr_flag_bitsILi16EEENSV_INS5_IJNSA_ILi8EEESI_EEENS5_IJSI_SC_EEEEEEEvNS4_8identityENS4_23SM90_TMA_LOAD_MULTICASTES1C_vS1D_EENS_8epilogue10collective6detail29Sm90TmaWarpSpecializedAdapterINS1H_15DefaultEpilogueISK_SL_SL_NS1G_6thread17LinearCombinationISK_Li1EffLNS1L_9ScaleType4KindE0ELNS_15FloatRoundStyleE2ESK_EENS1_15EpilogueDefaultEEEEEvvEEEEvNT_6ParamsE --------------------------
	.section	.nv.constant0._ZN7cutlass13device_kernelINS_4gemm6kernel13GemmUniversalIN4cute5tupleIJiiiiEEENS1_10collective13CollectiveMmaINS1_34MainloopSm90TmaGmmaWarpSpecializedILi13ENS5_IJNS4_1CILi2EEENSA_ILi1EEESC_EEENS1_35KernelTmaWarpSpecializedCooperativeEEENS5_IJNSA_ILi192EEENSA_ILi80EEENSA_ILi32EEEEEENS_10bfloat16_tENS5_IJlSC_lEEESK_SL_NS4_8TiledMMAINS4_8MMA_AtomIJNS4_4SM904GMMA27MMA_64x16x16_F32BF16BF16_SSILNSP_5MajorE0ELSR_0ELNSP_7ScaleInE1ELSS_1EEEEEENS4_6LayoutISD_NS5_IJSC_NSA_ILi0EEESW_EEEEENS5_IJNS4_10UnderscoreESZ_SZ_EEEEENS4_13SM90_TMA_LOADENS4_14ComposedLayoutINS4_7SwizzleILi2ELi4ELi3EEENS4_18smem_ptr_flag_bitsILi16EEENSV_INS5_IJNSA_ILi8EEESI_EEENS5_IJSI_SC_EEEEEEEvNS4_8identityENS4_23SM90_TMA_LOAD_MULTICASTES1C_vS1D_EENS_8epilogue10collective6detail29Sm90TmaWarpSpecializedAdapterINS1H_15DefaultEpilogueISK_SL_SL_NS1G_6thread17LinearCombinationISK_Li1EffLNS1L_9ScaleType4KindE0ELNS_15FloatRoundStyleE2ESK_EENS1_15EpilogueDefaultEEEEEvvEEEEvNT_6ParamsE,"a",@progbits
	.sectionflags	@""
	.align	4
.nv.constant0._ZN7cutlass13device_kernelINS_4gemm6kernel13GemmUniversalIN4cute5tupleIJiiiiEEENS1_10collective13CollectiveMmaINS1_34MainloopSm90TmaGmmaWarpSpecializedILi13ENS5_IJNS4_1CILi2EEENSA_ILi1EEESC_EEENS1_35KernelTmaWarpSpecializedCooperativeEEENS5_IJNSA_ILi192EEENSA_ILi80EEENSA_ILi32EEEEEENS_10bfloat16_tENS5_IJlSC_lEEESK_SL_NS4_8TiledMMAINS4_8MMA_AtomIJNS4_4SM904GMMA27MMA_64x16x16_F32BF16BF16_SSILNSP_5MajorE0ELSR_0ELNSP_7ScaleInE1ELSS_1EEEEEENS4_6LayoutISD_NS5_IJSC_NSA_ILi0EEESW_EEEEENS5_IJNS4_10UnderscoreESZ_SZ_EEEEENS4_13SM90_TMA_LOADENS4_14ComposedLayoutINS4_7SwizzleILi2ELi4ELi3EEENS4_18smem_ptr_flag_bitsILi16EEENSV_INS5_IJNSA_ILi8EEESI_EEENS5_IJSI_SC_EEEEEEEvNS4_8identityENS4_23SM90_TMA_LOAD_MULTICASTES1C_vS1D_EENS_8epilogue10collective6detail29Sm90TmaWarpSpecializedAdapterINS1H_15DefaultEpilogueISK_SL_SL_NS1G_6thread17LinearCombinationISK_Li1EffLNS1L_9ScaleType4KindE0ELNS_15FloatRoundStyleE2ESK_EENS1_15EpilogueDefaultEEEEEvvEEEEvNT_6ParamsE:
	.zero		1664


//--------------------- SYMBOLS --------------------------

	.type		.nv.reservedSmem.offset0,@object
	.size		.nv.reservedSmem.offset0,0x4
	.type		__assertfail,@function
